// auto-generated by cutlass_sweep.gemm — config: {"arch": "sm_90", "cluster_m": 2, "cluster_n": 1, "dtype": "e5m2", "dtype_b": "e5m2", "layout": "nt", "stages": 0, "tile_k": 128, "tile_m": 128, "tile_n": 128}
#include "cutlass/cutlass.h"
#include "cutlass/gemm/collective/collective_builder.hpp"
#include "cutlass/gemm/device/gemm_universal_adapter.h"
#include "cutlass/gemm/kernel/gemm_universal.hpp"
#include "cutlass/epilogue/collective/collective_builder.hpp"

using ElemA = cutlass::float_e5m2_t;
using ElemB = cutlass::float_e5m2_t;
using ElemCD = cutlass::float_e5m2_t;
using Acc  = float;
using TileShape    = cute::Shape<cute::_128, cute::_128, cute::_128>;
using ClusterShape = cute::Shape<cute::_2, cute::_1, cute::_1>;

using CollectiveEpilogue = typename cutlass::epilogue::collective::CollectiveBuilder<
    cutlass::arch::Sm90, cutlass::arch::OpClassTensorOp,
    TileShape, ClusterShape,
    cutlass::epilogue::collective::EpilogueTileAuto,
    Acc, Acc,
    ElemCD, cutlass::layout::RowMajor, 128 / cutlass::sizeof_bits<ElemCD>::value,
    ElemCD, cutlass::layout::RowMajor, 128 / cutlass::sizeof_bits<ElemCD>::value,
    cutlass::epilogue::collective::EpilogueScheduleAuto
  >::CollectiveOp;

using CollectiveMainloop = typename cutlass::gemm::collective::CollectiveBuilder<
    cutlass::arch::Sm90, cutlass::arch::OpClassTensorOp,
    ElemA, cutlass::layout::RowMajor, 128 / cutlass::sizeof_bits<ElemA>::value,
    ElemB, cutlass::layout::ColumnMajor, 128 / cutlass::sizeof_bits<ElemB>::value,
    Acc,
    TileShape, ClusterShape,
    cutlass::gemm::collective::StageCountAutoCarveout<static_cast<int>(sizeof(typename CollectiveEpilogue::SharedStorage))>,
    cutlass::gemm::collective::KernelScheduleAuto
  >::CollectiveOp;

using GemmKernel = cutlass::gemm::kernel::GemmUniversal<
    cute::Shape<int,int,int,int>,
    CollectiveMainloop,
    CollectiveEpilogue
>;
using Gemm = cutlass::gemm::device::GemmUniversalAdapter<GemmKernel>;

// Force the device kernel symbol into the cubin without needing a host main.
auto* _anchor = &cutlass::device_kernel<GemmKernel>;


// ===== COMPILED SASS (sm_90a) =====

	.target	sm_90a

	.elftype	@"ET_EXEC"


//--------------------- .note.nv.tkinfo           --------------------------
	.section	.note.nv.tkinfo,"",@"SHT_NOTE"
	.sectionflags	@"SHF_NOTE_NV_TKINFO"
	.tkinfo
        /*0018*/ 	.word	0x00000002
        /*0030*/ 	.string	""
        /*0030*/ 	.string	"ptxas"
        /*0030*/ 	.string	"Cuda compilation tools, release 13.0, V13.0.88"
        /*0030*/ 	.string	"Build cuda_13.0.r13.0/compiler.36424714_0"
        /*0030*/ 	.string	"-arch sm_90a -m 64 "



//--------------------- .note.nv.cuinfo           --------------------------
	.section	.note.nv.cuinfo,"",@"SHT_NOTE"
	.sectionflags	@"SHF_NOTE_NV_CUINFO"
        /*0018*/ 	.short	0x0002
        /*001a*/ 	.short	0x005a
        /*001c*/ 	.short	0x0082
	.zero		2


//--------------------- .nv.info                  --------------------------
	.section	.nv.info,"",@"SHT_CUDA_INFO"
	.align	4


	//----- nvinfo : EIATTR_REGCOUNT
	.align		4
        /*0000*/ 	.byte	0x04, 0x2f
        /*0002*/ 	.short	(.L_12 - .L_11)
	.align		4
.L_11:
        /*0004*/ 	.word	index@(_ZN7cutlass13device_kernelINS_4gemm6kernel13GemmUniversalIN4cute5tupleIJiiiiEEENS1_10collective13CollectiveMmaINS1_37MainloopSm90TmaGmmaWarpSpecializedFP8ILi7ENS5_IJNS4_1CILi2EEENSA_ILi1EEESC_EEENS1_35KernelTmaWarpSpecializedCooperativeEEENS5_IJNSA_ILi128EEESG_SG_EEENS_12float_e5m2_tENS5_IJlSC_lEEESI_SJ_NS4_8TiledMMAINS4_8MMA_AtomIJNS4_4SM904GMMA31MMA_64x128x32_F32E5M2E5M2_SS_TNILNSN_7ScaleInE1ELSP_1EEEEEENS4_6LayoutISD_NS5_IJSC_NSA_ILi0EEEST_EEEEENS5_IJNS4_10UnderscoreESW_SW_EEEEENS4_13SM90_TMA_LOADENS4_14ComposedLayoutINS4_7SwizzleILi3ELi4ELi3EEENS4_18smem_ptr_flag_bitsILi8EEENSS_INS5_IJNSA_ILi8EEESG_EEENS5_IJSG_SC_EEEEEEEvNS4_8identityENS4_23SM90_TMA_LOAD_MULTICASTES19_vS1A_EENS_8epilogue10collective6detail29Sm90TmaWarpSpecializedAdapterINS1E_15DefaultEpilogueISI_SJ_SJ_NS1D_6thread17LinearCombinationISI_Li1EffLNS1I_9ScaleType4KindE0ELNS_15FloatRoundStyleE2ESI_EENS1_15EpilogueDefaultEEEEEvvEEEEvNT_6ParamsE)
        /*0008*/ 	.word	0x000000a8


	//----- nvinfo : EIATTR_FRAME_SIZE
	.align		4
.L_12:
        /*000c*/ 	.byte	0x04, 0x11
        /*000e*/ 	.short	(.L_14 - .L_13)
	.align		4
.L_13:
        /*0010*/ 	.word	index@(_ZN7cutlass13device_kernelINS_4gemm6kernel13GemmUniversalIN4cute5tupleIJiiiiEEENS1_10collective13CollectiveMmaINS1_37MainloopSm90TmaGmmaWarpSpecializedFP8ILi7ENS5_IJNS4_1CILi2EEENSA_ILi1EEESC_EEENS1_35KernelTmaWarpSpecializedCooperativeEEENS5_IJNSA_ILi128EEESG_SG_EEENS_12float_e5m2_tENS5_IJlSC_lEEESI_SJ_NS4_8TiledMMAINS4_8MMA_AtomIJNS4_4SM904GMMA31MMA_64x128x32_F32E5M2E5M2_SS_TNILNSN_7ScaleInE1ELSP_1EEEEEENS4_6LayoutISD_NS5_IJSC_NSA_ILi0EEEST_EEEEENS5_IJNS4_10UnderscoreESW_SW_EEEEENS4_13SM90_TMA_LOADENS4_14ComposedLayoutINS4_7SwizzleILi3ELi4ELi3EEENS4_18smem_ptr_flag_bitsILi8EEENSS_INS5_IJNSA_ILi8EEESG_EEENS5_IJSG_SC_EEEEEEEvNS4_8identityENS4_23SM90_TMA_LOAD_MULTICASTES19_vS1A_EENS_8epilogue10collective6detail29Sm90TmaWarpSpecializedAdapterINS1E_15DefaultEpilogueISI_SJ_SJ_NS1D_6thread17LinearCombinationISI_Li1EffLNS1I_9ScaleType4KindE0ELNS_15FloatRoundStyleE2ESI_EENS1_15EpilogueDefaultEEEEEvvEEEEvNT_6ParamsE)
        /*0014*/ 	.word	0x00000000


	//----- nvinfo : EIATTR_MIN_STACK_SIZE
	.align		4
.L_14:
        /*0018*/ 	.byte	0x04, 0x12
        /*001a*/ 	.short	(.L_16 - .L_15)
	.align		4
.L_15:
        /*001c*/ 	.word	index@(_ZN7cutlass13device_kernelINS_4gemm6kernel13GemmUniversalIN4cute5tupleIJiiiiEEENS1_10collective13CollectiveMmaINS1_37MainloopSm90TmaGmmaWarpSpecializedFP8ILi7ENS5_IJNS4_1CILi2EEENSA_ILi1EEESC_EEENS1_35KernelTmaWarpSpecializedCooperativeEEENS5_IJNSA_ILi128EEESG_SG_EEENS_12float_e5m2_tENS5_IJlSC_lEEESI_SJ_NS4_8TiledMMAINS4_8MMA_AtomIJNS4_4SM904GMMA31MMA_64x128x32_F32E5M2E5M2_SS_TNILNSN_7ScaleInE1ELSP_1EEEEEENS4_6LayoutISD_NS5_IJSC_NSA_ILi0EEEST_EEEEENS5_IJNS4_10UnderscoreESW_SW_EEEEENS4_13SM90_TMA_LOADENS4_14ComposedLayoutINS4_7SwizzleILi3ELi4ELi3EEENS4_18smem_ptr_flag_bitsILi8EEENSS_INS5_IJNSA_ILi8EEESG_EEENS5_IJSG_SC_EEEEEEEvNS4_8identityENS4_23SM90_TMA_LOAD_MULTICASTES19_vS1A_EENS_8epilogue10collective6detail29Sm90TmaWarpSpecializedAdapterINS1E_15DefaultEpilogueISI_SJ_SJ_NS1D_6thread17LinearCombinationISI_Li1EffLNS1I_9ScaleType4KindE0ELNS_15FloatRoundStyleE2ESI_EENS1_15EpilogueDefaultEEEEEvvEEEEvNT_6ParamsE)
        /*0020*/ 	.word	0x00000000
.L_16:


//--------------------- .nv.compat                --------------------------
	.section	.nv.compat,"",@"SHT_CUDA_COMPAT_INFO"
	.align	4
        /*0000*/ 	.byte	0x02, 0x09, 0x01, 0x00, 0x02, 0x02, 0x04, 0x00, 0x02, 0x05, 0x05, 0x00, 0x03, 0x07, 0x01, 0x01
        /*0010*/ 	.byte	0x02, 0x03, 0x01, 0x00, 0x02, 0x06, 0x01, 0x00, 0x04, 0x0b, 0x08, 0x00, 0x00, 0x00, 0x00, 0x00
        /*0020*/ 	.byte	0x00, 0x00, 0x00, 0x00


//--------------------- .nv.info._ZN7cutlass13device_kernelINS_4gemm6kernel13GemmUniversalIN4cute5tupleIJiiiiEEENS1_10collective13CollectiveMmaINS1_37MainloopSm90TmaGmmaWarpSpecializedFP8ILi7ENS5_IJNS4_1CILi2EEENSA_ILi1EEESC_EEENS1_35KernelTmaWarpSpecializedCooperativeEEENS5_IJNSA_ILi128EEESG_SG_EEENS_12float_e5m2_tENS5_IJlSC_lEEESI_SJ_NS4_8TiledMMAINS4_8MMA_AtomIJNS4_4SM904GMMA31MMA_64x128x32_F32E5M2E5M2_SS_TNILNSN_7ScaleInE1ELSP_1EEEEEENS4_6LayoutISD_NS5_IJSC_NSA_ILi0EEEST_EEEEENS5_IJNS4_10UnderscoreESW_SW_EEEEENS4_13SM90_TMA_LOADENS4_14ComposedLayoutINS4_7SwizzleILi3ELi4ELi3EEENS4_18smem_ptr_flag_bitsILi8EEENSS_INS5_IJNSA_ILi8EEESG_EEENS5_IJSG_SC_EEEEEEEvNS4_8identityENS4_23SM90_TMA_LOAD_MULTICASTES19_vS1A_EENS_8epilogue10collective6detail29Sm90TmaWarpSpecializedAdapterINS1E_15DefaultEpilogueISI_SJ_SJ_NS1D_6thread17LinearCombinationISI_Li1EffLNS1I_9ScaleType4KindE0ELNS_15FloatRoundStyleE2ESI_EENS1_15EpilogueDefaultEEEEEvvEEEEvNT_6ParamsE --------------------------
	.section	.nv.info._ZN7cutlass13device_kernelINS_4gemm6kernel13GemmUniversalIN4cute5tupleIJiiiiEEENS1_10collective13CollectiveMmaINS1_37MainloopSm90TmaGmmaWarpSpecializedFP8ILi7ENS5_IJNS4_1CILi2EEENSA_ILi1EEESC_EEENS1_35KernelTmaWarpSpecializedCooperativeEEENS5_IJNSA_ILi128EEESG_SG_EEENS_12float_e5m2_tENS5_IJlSC_lEEESI_SJ_NS4_8TiledMMAINS4_8MMA_AtomIJNS4_4SM904GMMA31MMA_64x128x32_F32E5M2E5M2_SS_TNILNSN_7ScaleInE1ELSP_1EEEEEENS4_6LayoutISD_NS5_IJSC_NSA_ILi0EEEST_EEEEENS5_IJNS4_10UnderscoreESW_SW_EEEEENS4_13SM90_TMA_LOADENS4_14ComposedLayoutINS4_7SwizzleILi3ELi4ELi3EEENS4_18smem_ptr_flag_bitsILi8EEENSS_INS5_IJNSA_ILi8EEESG_EEENS5_IJSG_SC_EEEEEEEvNS4_8identityENS4_23SM90_TMA_LOAD_MULTICASTES19_vS1A_EENS_8epilogue10collective6detail29Sm90TmaWarpSpecializedAdapterINS1E_15DefaultEpilogueISI_SJ_SJ_NS1D_6thread17LinearCombinationISI_Li1EffLNS1I_9ScaleType4KindE0ELNS_15FloatRoundStyleE2ESI_EENS1_15EpilogueDefaultEEEEEvvEEEEvNT_6ParamsE,"",@"SHT_CUDA_INFO"
	.sectionflags	@""
	.align	4


	//----- nvinfo : EIATTR_CUDA_API_VERSION
	.align		4
        /*0000*/ 	.byte	0x04, 0x37
        /*0002*/ 	.short	(.L_18 - .L_17)
.L_17:
        /*0004*/ 	.word	0x00000082


	//----- nvinfo : EIATTR_KPARAM_INFO
	.align		4
.L_18:
        /*0008*/ 	.byte	0x04, 0x17
        /*000a*/ 	.short	(.L_20 - .L_19)
.L_19:
        /*000c*/ 	.word	0x00000000
        /*0010*/ 	.short	0x0000
        /*0012*/ 	.short	0x0070
        /*0014*/ 	.byte	0x00, 0xf0, 0x01, 0x10


	//----- nvinfo : EIATTR_SPARSE_MMA_MASK
	.align		4
.L_20:
        /*0018*/ 	.byte	0x03, 0x50
        /*001a*/ 	.short	0x0000


	//----- nvinfo : EIATTR_MAXREG_COUNT
	.align		4
        /*001c*/ 	.byte	0x03, 0x1b
        /*001e*/ 	.short	0x00a8


	//----- nvinfo : EIATTR_NUM_BARRIERS
	.align		4
        /*0020*/ 	.byte	0x02, 0x4c
        /*0022*/ 	.byte	0x01
	.zero		1


	//----- nvinfo : EIATTR_MERCURY_ISA_VERSION
	.align		4
        /*0024*/ 	.byte	0x03, 0x5f
        /*0026*/ 	.short	0x0101


	//----- nvinfo : EIATTR_INT_WARP_WIDE_INSTR_OFFSETS
	.align		4
        /*0028*/ 	.byte	0x04, 0x31
        /*002a*/ 	.short	(.L_22 - .L_21)


	//   ....[0]....
.L_21:
        /*002c*/ 	.word	0x00000500


	//   ....[1]....
        /*0030*/ 	.word	0x00000530


	//   ....[2]....
        /*0034*/ 	.word	0x000006b0


	//----- nvinfo : EIATTR_COOP_GROUP_MASK_REGIDS
	.align		4
.L_22:
        /*0038*/ 	.byte	0x04, 0x29
        /*003a*/ 	.short	(.L_24 - .L_23)


	//   ....[0]....
.L_23:
        /*003c*/ 	.word	0xffffffff


	//   ....[1]....
        /*0040*/ 	.word	0xffffffff


	//   ....[2]....
        /*0044*/ 	.word	0xffffffff


	//   ....[3]....
        /*0048*/ 	.word	0xffffffff


	//   ....[4]....
        /*004c*/ 	.word	0xffffffff


	//   ....[5]....
        /*0050*/ 	.word	0xffffffff


	//----- nvinfo : EIATTR_COOP_GROUP_INSTR_OFFSETS
	.align		4
.L_24:
        /*0054*/ 	.byte	0x04, 0x28
        /*0056*/ 	.short	(.L_26 - .L_25)


	//   ....[0]....
.L_25:
        /*0058*/ 	.word	0x00000060


	//   ....[1]....
        /*005c*/ 	.word	0x00000070


	//   ....[2]....
        /*0060*/ 	.word	0x00000130


	//   ....[3]....
        /*0064*/ 	.word	0x00000330


	//   ....[4]....
        /*0068*/ 	.word	0x00000850


	//   ....[5]....
        /*006c*/ 	.word	0x000012d0


	//----- nvinfo : EIATTR_REG_RECONFIG
	.align		4
.L_26:
        /*0070*/ 	.byte	0x01, 0x54
	.zero		2


	//----- nvinfo : EIATTR_MBARRIER_INSTR_OFFSETS
	.align		4
        /*0074*/ 	.byte	0x04, 0x39
        /*0076*/ 	.short	(.L_28 - .L_27)


	//   ....[0]....
.L_27:
        /*0078*/ 	.word	0x00000230
        /*007c*/ 	.word	0x000000ff
        /*0080*/ 	.word	0x00000000
        /*0084*/ 	.short	0x0100
        /*0086*/ 	.byte	0x08
	.zero		1


	//   ....[1]....
        /*0088*/ 	.word	0x00000240
        /*008c*/ 	.word	0x000000ff
        /*0090*/ 	.word	0x00000038
        /*0094*/ 	.short	0x0100
        /*0096*/ 	.byte	0x08
	.zero		1


	//   ....[2]....
        /*0098*/ 	.word	0x00000250
        /*009c*/ 	.word	0x000000ff
        /*00a0*/ 	.word	0x00000008
        /*00a4*/ 	.short	0x0100
        /*00a6*/ 	.byte	0x08
	.zero		1


	//   ....[3]....
        /*00a8*/ 	.word	0x00000260
        /*00ac*/ 	.word	0x000000ff
        /*00b0*/ 	.word	0x00000040
        /*00b4*/ 	.short	0x0100
        /*00b6*/ 	.byte	0x08
	.zero		1


	//   ....[4]....
        /*00b8*/ 	.word	0x00000270
        /*00bc*/ 	.word	0x000000ff
        /*00c0*/ 	.word	0x00000010
        /*00c4*/ 	.short	0x0100
        /*00c6*/ 	.byte	0x08
	.zero		1


	//   ....[5]....
        /*00c8*/ 	.word	0x00000280
        /*00cc*/ 	.word	0x000000ff
        /*00d0*/ 	.word	0x00000048
        /*00d4*/ 	.short	0x0100
        /*00d6*/ 	.byte	0x08
	.zero		1


	//   ....[6]....
        /*00d8*/ 	.word	0x00000290
        /*00dc*/ 	.word	0x000000ff
        /*00e0*/ 	.word	0x00000018
        /*00e4*/ 	.short	0x0100
        /*00e6*/ 	.byte	0x08
	.zero		1


	//   ....[7]....
        /*00e8*/ 	.word	0x000002a0
        /*00ec*/ 	.word	0x000000ff
        /*00f0*/ 	.word	0x00000050
        /*00f4*/ 	.short	0x0100
        /*00f6*/ 	.byte	0x08
	.zero		1


	//   ....[8]....
        /*00f8*/ 	.word	0x000002b0
        /*00fc*/ 	.word	0x000000ff
        /*0100*/ 	.word	0x00000020
        /*0104*/ 	.short	0x0100
        /*0106*/ 	.byte	0x08
	.zero		1


	//   ....[9]....
        /*0108*/ 	.word	0x000002c0
        /*010c*/ 	.word	0x000000ff
        /*0110*/ 	.word	0x00000058
        /*0114*/ 	.short	0x0100
        /*0116*/ 	.byte	0x08
	.zero		1


	//   ....[10]....
        /*0118*/ 	.word	0x000002d0
        /*011c*/ 	.word	0x000000ff
        /*0120*/ 	.word	0x00000028
        /*0124*/ 	.short	0x0100
        /*0126*/ 	.byte	0x08
	.zero		1


	//   ....[11]....
        /*0128*/ 	.word	0x000002e0
        /*012c*/ 	.word	0x000000ff
        /*0130*/ 	.word	0x00000060
        /*0134*/ 	.short	0x0100
        /*0136*/ 	.byte	0x08
	.zero		1


	//   ....[12]....
        /*0138*/ 	.word	0x000002f0
        /*013c*/ 	.word	0x000000ff
        /*0140*/ 	.word	0x00000030
        /*0144*/ 	.short	0x0100
        /*0146*/ 	.byte	0x08
	.zero		1


	//   ....[13]....
        /*0148*/ 	.word	0x00000300
        /*014c*/ 	.word	0x000000ff
        /*0150*/ 	.word	0x00000068
        /*0154*/ 	.short	0x0100
        /*0156*/ 	.byte	0x08
	.zero		1


	//   ....[14]....
        /*0158*/ 	.word	0x00000740
        /*015c*/ 	.word	0x000000ff
        /*0160*/ 	.word	0x00000080
        /*0164*/ 	.short	0x0100
        /*0166*/ 	.byte	0x06
	.zero		1


	//   ....[15]....
        /*0168*/ 	.word	0x000007e0
        /*016c*/ 	.word	0x000000ff
        /*0170*/ 	.word	0x00000088
        /*0174*/ 	.short	0x0100
        /*0176*/ 	.byte	0x06
	.zero		1


	//   ....[16]....
        /*0178*/ 	.word	0x00001800
        /*017c*/ 	.word	0x000000ff
        /*0180*/ 	.word	0x00000000
        /*0184*/ 	.short	0x010a
        /*0186*/ 	.byte	0x06
	.zero		1


	//   ....[17]....
        /*0188*/ 	.word	0x00001840
        /*018c*/ 	.word	0x000000ff
        /*0190*/ 	.word	0x00000000
        /*0194*/ 	.short	0x010a
        /*0196*/ 	.byte	0x06
	.zero		1


	//   ....[18]....
        /*0198*/ 	.word	0x00002230
        /*019c*/ 	.word	0x000000ff
        /*01a0*/ 	.word	0x00000000
        /*01a4*/ 	.short	0x010a
        /*01a6*/ 	.byte	0x0c
	.zero		1


	//   ....[19]....
        /*01a8*/ 	.word	0x00002270
        /*01ac*/ 	.word	0x000000ff
        /*01b0*/ 	.word	0x00000000
        /*01b4*/ 	.short	0x010a
        /*01b6*/ 	.byte	0x0c
	.zero		1


	//   ....[20]....
        /*01b8*/ 	.word	0x00002960
        /*01bc*/ 	.word	0x0000008c
        /*01c0*/ 	.word	0x00000000
        /*01c4*/ 	.short	0x0101
        /*01c6*/ 	.byte	0x3f
	.zero		1


	//   ....[21]....
        /*01c8*/ 	.word	0x00003020
        /*01cc*/ 	.word	0x0000000c
        /*01d0*/ 	.word	0x00000000
        /*01d4*/ 	.short	0x0101
        /*01d6*/ 	.byte	0x3f
	.zero		1


	//   ....[22]....
        /*01d8*/ 	.word	0x00008930
        /*01dc*/ 	.word	0x00000014
        /*01e0*/ 	.word	0x00000038
        /*01e4*/ 	.short	0x010a
        /*01e6*/ 	.byte	0x3f
	.zero		1


	//   ....[23]....
        /*01e8*/ 	.word	0x00008d00
        /*01ec*/ 	.word	0x00000008
        /*01f0*/ 	.word	0x00000088
        /*01f4*/ 	.short	0x0101
        /*01f6*/ 	.byte	0x3f
	.zero		1


	//   ....[24]....
        /*01f8*/ 	.word	0x000093e0
        /*01fc*/ 	.word	0x00000006
        /*0200*/ 	.word	0x00000000
        /*0204*/ 	.short	0x010a
        /*0206*/ 	.byte	0x3f
	.zero		1


	//   ....[25]....
        /*0208*/ 	.word	0x00009460
        /*020c*/ 	.word	0x00000007
        /*0210*/ 	.word	0x00000000
        /*0214*/ 	.short	0x010a
        /*0216*/ 	.byte	0x3f
	.zero		1


	//   ....[26]....
        /*0218*/ 	.word	0x000094f0
        /*021c*/ 	.word	0x00000006
        /*0220*/ 	.word	0x00000000
        /*0224*/ 	.short	0x010a
        /*0226*/ 	.byte	0x3f
	.zero		1


	//   ....[27]....
        /*0228*/ 	.word	0x00009580
        /*022c*/ 	.word	0x00000009
        /*0230*/ 	.word	0x00000000
        /*0234*/ 	.short	0x010a
        /*0236*/ 	.byte	0x3f
	.zero		1


	//   ....[28]....
        /*0238*/ 	.word	0x00009610
        /*023c*/ 	.word	0x0000000a
        /*0240*/ 	.word	0x00000000
        /*0244*/ 	.short	0x010a
        /*0246*/ 	.byte	0x3f
	.zero		1


	//   ....[29]....
        /*0248*/ 	.word	0x000096a0
        /*024c*/ 	.word	0x0000000b
        /*0250*/ 	.word	0x00000000
        /*0254*/ 	.short	0x010a
        /*0256*/ 	.byte	0x3f
	.zero		1


	//   ....[30]....
        /*0258*/ 	.word	0x00009730
        /*025c*/ 	.word	0x00000003
        /*0260*/ 	.word	0x00000000
        /*0264*/ 	.short	0x010a
        /*0266*/ 	.byte	0x3f
	.zero		1


	//   ....[31]....
        /*0268*/ 	.word	0x000097a0
        /*026c*/ 	.word	0x0000000d
        /*0270*/ 	.word	0x00000000
        /*0274*/ 	.short	0x010a
        /*0276*/ 	.byte	0x3f
	.zero		1


	//   ....[32]....
        /*0278*/ 	.word	0x00009800
        /*027c*/ 	.word	0x00000091
        /*0280*/ 	.word	0x00000000
        /*0284*/ 	.short	0x010a
        /*0286*/ 	.byte	0x3f
	.zero		1


	//   ....[33]....
        /*0288*/ 	.word	0x000098d0
        /*028c*/ 	.word	0x00000014
        /*0290*/ 	.word	0x00000038
        /*0294*/ 	.short	0x010a
        /*0296*/ 	.byte	0x3f
	.zero		1


	//   ....[34]....
        /*0298*/ 	.word	0x000099a0
        /*029c*/ 	.word	0x00000006
        /*02a0*/ 	.word	0x00000000
        /*02a4*/ 	.short	0x010a
        /*02a6*/ 	.byte	0x3f
	.zero		1


	//   ....[35]....
        /*02a8*/ 	.word	0x000099f0
        /*02ac*/ 	.word	0x00000007
        /*02b0*/ 	.word	0x00000000
        /*02b4*/ 	.short	0x010a
        /*02b6*/ 	.byte	0x3f
	.zero		1


	//   ....[36]....
        /*02b8*/ 	.word	0x00009a40
        /*02bc*/ 	.word	0x00000006
        /*02c0*/ 	.word	0x00000000
        /*02c4*/ 	.short	0x010a
        /*02c6*/ 	.byte	0x3f
	.zero		1


	//   ....[37]....
        /*02c8*/ 	.word	0x00009a90
        /*02cc*/ 	.word	0x00000009
        /*02d0*/ 	.word	0x00000000
        /*02d4*/ 	.short	0x010a
        /*02d6*/ 	.byte	0x3f
	.zero		1


	//   ....[38]....
        /*02d8*/ 	.word	0x00009ae0
        /*02dc*/ 	.word	0x0000000a
        /*02e0*/ 	.word	0x00000000
        /*02e4*/ 	.short	0x010a
        /*02e6*/ 	.byte	0x3f
	.zero		1


	//   ....[39]....
        /*02e8*/ 	.word	0x00009b30
        /*02ec*/ 	.word	0x0000000b
        /*02f0*/ 	.word	0x00000000
        /*02f4*/ 	.short	0x010a
        /*02f6*/ 	.byte	0x3f
	.zero		1


	//----- nvinfo : EIATTR_NUM_MBARRIERS
	.align		4
.L_28:
        /*02f8*/ 	.byte	0x03, 0x38
        /*02fa*/ 	.short	0x0010


	//----- nvinfo : EIATTR_EXIT_INSTR_OFFSETS
	.align		4
        /*02fc*/ 	.byte	0x04, 0x1c
        /*02fe*/ 	.short	(.L_30 - .L_29)


	//   ....[0]....
.L_29:
        /*0300*/ 	.word	0x000009b0


	//   ....[1]....
        /*0304*/ 	.word	0x000011a0


	//   ....[2]....
        /*0308*/ 	.word	0x00008050


	//   ....[3]....
        /*030c*/ 	.word	0x000085b0


	//   ....[4]....
        /*0310*/ 	.word	0x00009780


	//----- nvinfo : EIATTR_MAX_THREADS
	.align		4
.L_30:
        /*0314*/ 	.byte	0x04, 0x05
        /*0316*/ 	.short	(.L_32 - .L_31)
.L_31:
        /*0318*/ 	.word	0x00000180
        /*031c*/ 	.word	0x00000001
        /*0320*/ 	.word	0x00000001


	//----- nvinfo : EIATTR_CRS_STACK_SIZE
	.align		4
.L_32:
        /*0324*/ 	.byte	0x04, 0x1e
        /*0326*/ 	.short	(.L_34 - .L_33)
.L_33:
        /*0328*/ 	.word	0x00000000


	//----- nvinfo : EIATTR_CBANK_PARAM_SIZE
	.align		4
.L_34:
        /*032c*/ 	.byte	0x03, 0x19
        /*032e*/ 	.short	0x0470


	//----- nvinfo : EIATTR_PARAM_CBANK
	.align		4
        /*0330*/ 	.byte	0x04, 0x0a
        /*0332*/ 	.short	(.L_36 - .L_35)
	.align		4
.L_35:
        /*0334*/ 	.word	index@(.nv.constant0._ZN7cutlass13device_kernelINS_4gemm6kernel13GemmUniversalIN4cute5tupleIJiiiiEEENS1_10collective13CollectiveMmaINS1_37MainloopSm90TmaGmmaWarpSpecializedFP8ILi7ENS5_IJNS4_1CILi2EEENSA_ILi1EEESC_EEENS1_35KernelTmaWarpSpecializedCooperativeEEENS5_IJNSA_ILi128EEESG_SG_EEENS_12float_e5m2_tENS5_IJlSC_lEEESI_SJ_NS4_8TiledMMAINS4_8MMA_AtomIJNS4_4SM904GMMA31MMA_64x128x32_F32E5M2E5M2_SS_TNILNSN_7ScaleInE1ELSP_1EEEEEENS4_6LayoutISD_NS5_IJSC_NSA_ILi0EEEST_EEEEENS5_IJNS4_10UnderscoreESW_SW_EEEEENS4_13SM90_TMA_LOADENS4_14ComposedLayoutINS4_7SwizzleILi3ELi4ELi3EEENS4_18smem_ptr_flag_bitsILi8EEENSS_INS5_IJNSA_ILi8EEESG_EEENS5_IJSG_SC_EEEEEEEvNS4_8identityENS4_23SM90_TMA_LOAD_MULTICASTES19_vS1A_EENS_8epilogue10collective6detail29Sm90TmaWarpSpecializedAdapterINS1E_15DefaultEpilogueISI_SJ_SJ_NS1D_6thread17LinearCombinationISI_Li1EffLNS1I_9ScaleType4KindE0ELNS_15FloatRoundStyleE2ESI_EENS1_15EpilogueDefaultEEEEEvvEEEEvNT_6ParamsE)
        /*0338*/ 	.short	0x0210
        /*033a*/ 	.short	0x0470


	//----- nvinfo : EIATTR_SW_WAR
	.align		4
.L_36:
        /*033c*/ 	.byte	0x04, 0x36
        /*033e*/ 	.short	(.L_38 - .L_37)
.L_37:
        /*0340*/ 	.word	0x00000008
.L_38:


//--------------------- .nv.callgraph             --------------------------
	.section	.nv.callgraph,"",@"SHT_CUDA_CALLGRAPH"
	.align	4
	.sectionentsize	8
	.align		4
        /*0000*/ 	.word	0x00000000
	.align		4
        /*0004*/ 	.word	0xffffffff
	.align		4
        /*0008*/ 	.word	0x00000000
	.align		4
        /*000c*/ 	.word	0xfffffffe
	.align		4
        /*0010*/ 	.word	0x00000000
	.align		4
        /*0014*/ 	.word	0xfffffffd
	.align		4
        /*0018*/ 	.word	0x00000000
	.align		4
        /*001c*/ 	.word	0xfffffffc


//--------------------- .nv.constant4             --------------------------
	.section	.nv.constant4,"a",@progbits
	.align	8
	.align		8
.nv.constant4:
        /*0000*/ 	.dword	_ZN40_INTERNAL_3d59bf75_4_k_cu_3093bffb_213674cuda3std3__45__cpo5beginE
	.align		8
        /*0008*/ 	.dword	_ZN40_INTERNAL_3d59bf75_4_k_cu_3093bffb_213674cuda3std3__45__cpo3endE
	.align		8
        /*0010*/ 	.dword	_ZN40_INTERNAL_3d59bf75_4_k_cu_3093bffb_213674cuda3std3__45__cpo6cbeginE
	.align		8
        /*0018*/ 	.dword	_ZN40_INTERNAL_3d59bf75_4_k_cu_3093bffb_213674cuda3std3__45__cpo4cendE
	.align		8
        /*0020*/ 	.dword	_ZN40_INTERNAL_3d59bf75_4_k_cu_3093bffb_213674cuda3std3__442_GLOBAL__N__3d59bf75_4_k_cu_3093bffb_213676ignoreE
	.align		8
        /*0028*/ 	.dword	_ZN40_INTERNAL_3d59bf75_4_k_cu_3093bffb_213674cuda3std3__419piecewise_constructE
	.align		8
        /*0030*/ 	.dword	_ZN40_INTERNAL_3d59bf75_4_k_cu_3093bffb_213674cuda3std3__48in_placeE
	.align		8
        /*0038*/ 	.dword	_ZN40_INTERNAL_3d59bf75_4_k_cu_3093bffb_213674cuda3std6ranges3__45__cpo4swapE
	.align		8
        /*0040*/ 	.dword	_ZN40_INTERNAL_3d59bf75_4_k_cu_3093bffb_213674cuda3std6ranges3__45__cpo9iter_moveE
	.align		8
        /*0048*/ 	.dword	_ZN40_INTERNAL_3d59bf75_4_k_cu_3093bffb_213674cute7productE
	.align		8
        /*0050*/ 	.dword	_ZN40_INTERNAL_3d59bf75_4_k_cu_3093bffb_213674cute1_E


//--------------------- .text._ZN7cutlass13device_kernelINS_4gemm6kernel13GemmUniversalIN4cute5tupleIJiiiiEEENS1_10collective13CollectiveMmaINS1_37MainloopSm90TmaGmmaWarpSpecializedFP8ILi7ENS5_IJNS4_1CILi2EEENSA_ILi1EEESC_EEENS1_35KernelTmaWarpSpecializedCooperativeEEENS5_IJNSA_ILi128EEESG_SG_EEENS_12float_e5m2_tENS5_IJlSC_lEEESI_SJ_NS4_8TiledMMAINS4_8MMA_AtomIJNS4_4SM904GMMA31MMA_64x128x32_F32E5M2E5M2_SS_TNILNSN_7ScaleInE1ELSP_1EEEEEENS4_6LayoutISD_NS5_IJSC_NSA_ILi0EEEST_EEEEENS5_IJNS4_10UnderscoreESW_SW_EEEEENS4_13SM90_TMA_LOADENS4_14ComposedLayoutINS4_7SwizzleILi3ELi4ELi3EEENS4_18smem_ptr_flag_bitsILi8EEENSS_INS5_IJNSA_ILi8EEESG_EEENS5_IJSG_SC_EEEEEEEvNS4_8identityENS4_23SM90_TMA_LOAD_MULTICASTES19_vS1A_EENS_8epilogue10collective6detail29Sm90TmaWarpSpecializedAdapterINS1E_15DefaultEpilogueISI_SJ_SJ_NS1D_6thread17LinearCombinationISI_Li1EffLNS1I_9ScaleType4KindE0ELNS_15FloatRoundStyleE2ESI_EENS1_15EpilogueDefaultEEEEEvvEEEEvNT_6ParamsE --------------------------
	.section	.text._ZN7cutlass13device_kernelINS_4gemm6kernel13GemmUniversalIN4cute5tupleIJiiiiEEENS1_10collective13CollectiveMmaINS1_37MainloopSm90TmaGmmaWarpSpecializedFP8ILi7ENS5_IJNS4_1CILi2EEENSA_ILi1EEESC_EEENS1_35KernelTmaWarpSpecializedCooperativeEEENS5_IJNSA_ILi128EEESG_SG_EEENS_12float_e5m2_tENS5_IJlSC_lEEESI_SJ_NS4_8TiledMMAINS4_8MMA_AtomIJNS4_4SM904GMMA31MMA_64x128x32_F32E5M2E5M2_SS_TNILNSN_7ScaleInE1ELSP_1EEEEEENS4_6LayoutISD_NS5_IJSC_NSA_ILi0EEEST_EEEEENS5_IJNS4_10UnderscoreESW_SW_EEEEENS4_13SM90_TMA_LOADENS4_14ComposedLayoutINS4_7SwizzleILi3ELi4ELi3EEENS4_18smem_ptr_flag_bitsILi8EEENSS_INS5_IJNSA_ILi8EEESG_EEENS5_IJSG_SC_EEEEEEEvNS4_8identityENS4_23SM90_TMA_LOAD_MULTICASTES19_vS1A_EENS_8epilogue10collective6detail29Sm90TmaWarpSpecializedAdapterINS1E_15DefaultEpilogueISI_SJ_SJ_NS1D_6thread17LinearCombinationISI_Li1EffLNS1I_9ScaleType4KindE0ELNS_15FloatRoundStyleE2ESI_EENS1_15EpilogueDefaultEEEEEvvEEEEvNT_6ParamsE,"ax",@progbits
	.align	128
.text._ZN7cutlass13device_kernelINS_4gemm6kernel13GemmUniversalIN4cute5tupleIJiiiiEEENS1_10collective13CollectiveMmaINS1_37MainloopSm90TmaGmmaWarpSpecializedFP8ILi7ENS5_IJNS4_1CILi2EEENSA_ILi1EEESC_EEENS1_35KernelTmaWarpSpecializedCooperativeEEENS5_IJNSA_ILi128EEESG_SG_EEENS_12float_e5m2_tENS5_IJlSC_lEEESI_SJ_NS4_8TiledMMAINS4_8MMA_AtomIJNS4_4SM904GMMA31MMA_64x128x32_F32E5M2E5M2_SS_TNILNSN_7ScaleInE1ELSP_1EEEEEENS4_6LayoutISD_NS5_IJSC_NSA_ILi0EEEST_EEEEENS5_IJNS4_10UnderscoreESW_SW_EEEEENS4_13SM90_TMA_LOADENS4_14ComposedLayoutINS4_7SwizzleILi3ELi4ELi3EEENS4_18smem_ptr_flag_bitsILi8EEENSS_INS5_IJNSA_ILi8EEESG_EEENS5_IJSG_SC_EEEEEEEvNS4_8identityENS4_23SM90_TMA_LOAD_MULTICASTES19_vS1A_EENS_8epilogue10collective6detail29Sm90TmaWarpSpecializedAdapterINS1E_15DefaultEpilogueISI_SJ_SJ_NS1D_6thread17LinearCombinationISI_Li1EffLNS1I_9ScaleType4KindE0ELNS_15FloatRoundStyleE2ESI_EENS1_15EpilogueDefaultEEEEEvvEEEEvNT_6ParamsE:
        .type           _ZN7cutlass13device_kernelINS_4gemm6kernel13GemmUniversalIN4cute5tupleIJiiiiEEENS1_10collective13CollectiveMmaINS1_37MainloopSm90TmaGmmaWarpSpecializedFP8ILi7ENS5_IJNS4_1CILi2EEENSA_ILi1EEESC_EEENS1_35KernelTmaWarpSpecializedCooperativeEEENS5_IJNSA_ILi128EEESG_SG_EEENS_12float_e5m2_tENS5_IJlSC_lEEESI_SJ_NS4_8TiledMMAINS4_8MMA_AtomIJNS4_4SM904GMMA31MMA_64x128x32_F32E5M2E5M2_SS_TNILNSN_7ScaleInE1ELSP_1EEEEEENS4_6LayoutISD_NS5_IJSC_NSA_ILi0EEEST_EEEEENS5_IJNS4_10UnderscoreESW_SW_EEEEENS4_13SM90_TMA_LOADENS4_14ComposedLayoutINS4_7SwizzleILi3ELi4ELi3EEENS4_18smem_ptr_flag_bitsILi8EEENSS_INS5_IJNSA_ILi8EEESG_EEENS5_IJSG_SC_EEEEEEEvNS4_8identityENS4_23SM90_TMA_LOAD_MULTICASTES19_vS1A_EENS_8epilogue10collective6detail29Sm90TmaWarpSpecializedAdapterINS1E_15DefaultEpilogueISI_SJ_SJ_NS1D_6thread17LinearCombinationISI_Li1EffLNS1I_9ScaleType4KindE0ELNS_15FloatRoundStyleE2ESI_EENS1_15EpilogueDefaultEEEEEvvEEEEvNT_6ParamsE,@function
        .size           _ZN7cutlass13device_kernelINS_4gemm6kernel13GemmUniversalIN4cute5tupleIJiiiiEEENS1_10collective13CollectiveMmaINS1_37MainloopSm90TmaGmmaWarpSpecializedFP8ILi7ENS5_IJNS4_1CILi2EEENSA_ILi1EEESC_EEENS1_35KernelTmaWarpSpecializedCooperativeEEENS5_IJNSA_ILi128EEESG_SG_EEENS_12float_e5m2_tENS5_IJlSC_lEEESI_SJ_NS4_8TiledMMAINS4_8MMA_AtomIJNS4_4SM904GMMA31MMA_64x128x32_F32E5M2E5M2_SS_TNILNSN_7ScaleInE1ELSP_1EEEEEENS4_6LayoutISD_NS5_IJSC_NSA_ILi0EEEST_EEEEENS5_IJNS4_10UnderscoreESW_SW_EEEEENS4_13SM90_TMA_LOADENS4_14ComposedLayoutINS4_7SwizzleILi3ELi4ELi3EEENS4_18smem_ptr_flag_bitsILi8EEENSS_INS5_IJNSA_ILi8EEESG_EEENS5_IJSG_SC_EEEEEEEvNS4_8identityENS4_23SM90_TMA_LOAD_MULTICASTES19_vS1A_EENS_8epilogue10collective6detail29Sm90TmaWarpSpecializedAdapterINS1E_15DefaultEpilogueISI_SJ_SJ_NS1D_6thread17LinearCombinationISI_Li1EffLNS1I_9ScaleType4KindE0ELNS_15FloatRoundStyleE2ESI_EENS1_15EpilogueDefaultEEEEEvvEEEEvNT_6ParamsE,(.L_x_212 - _ZN7cutlass13device_kernelINS_4gemm6kernel13GemmUniversalIN4cute5tupleIJiiiiEEENS1_10collective13CollectiveMmaINS1_37MainloopSm90TmaGmmaWarpSpecializedFP8ILi7ENS5_IJNS4_1CILi2EEENSA_ILi1EEESC_EEENS1_35KernelTmaWarpSpecializedCooperativeEEENS5_IJNSA_ILi128EEESG_SG_EEENS_12float_e5m2_tENS5_IJlSC_lEEESI_SJ_NS4_8TiledMMAINS4_8MMA_AtomIJNS4_4SM904GMMA31MMA_64x128x32_F32E5M2E5M2_SS_TNILNSN_7ScaleInE1ELSP_1EEEEEENS4_6LayoutISD_NS5_IJSC_NSA_ILi0EEEST_EEEEENS5_IJNS4_10UnderscoreESW_SW_EEEEENS4_13SM90_TMA_LOADENS4_14ComposedLayoutINS4_7SwizzleILi3ELi4ELi3EEENS4_18smem_ptr_flag_bitsILi8EEENSS_INS5_IJNSA_ILi8EEESG_EEENS5_IJSG_SC_EEEEEEEvNS4_8identityENS4_23SM90_TMA_LOAD_MULTICASTES19_vS1A_EENS_8epilogue10collective6detail29Sm90TmaWarpSpecializedAdapterINS1E_15DefaultEpilogueISI_SJ_SJ_NS1D_6thread17LinearCombinationISI_Li1EffLNS1I_9ScaleType4KindE0ELNS_15FloatRoundStyleE2ESI_EENS1_15EpilogueDefaultEEEEEvvEEEEvNT_6ParamsE)
        .other          _ZN7cutlass13device_kernelINS_4gemm6kernel13GemmUniversalIN4cute5tupleIJiiiiEEENS1_10collective13CollectiveMmaINS1_37MainloopSm90TmaGmmaWarpSpecializedFP8ILi7ENS5_IJNS4_1CILi2EEENSA_ILi1EEESC_EEENS1_35KernelTmaWarpSpecializedCooperativeEEENS5_IJNSA_ILi128EEESG_SG_EEENS_12float_e5m2_tENS5_IJlSC_lEEESI_SJ_NS4_8TiledMMAINS4_8MMA_AtomIJNS4_4SM904GMMA31MMA_64x128x32_F32E5M2E5M2_SS_TNILNSN_7ScaleInE1ELSP_1EEEEEENS4_6LayoutISD_NS5_IJSC_NSA_ILi0EEEST_EEEEENS5_IJNS4_10UnderscoreESW_SW_EEEEENS4_13SM90_TMA_LOADENS4_14ComposedLayoutINS4_7SwizzleILi3ELi4ELi3EEENS4_18smem_ptr_flag_bitsILi8EEENSS_INS5_IJNSA_ILi8EEESG_EEENS5_IJSG_SC_EEEEEEEvNS4_8identityENS4_23SM90_TMA_LOAD_MULTICASTES19_vS1A_EENS_8epilogue10collective6detail29Sm90TmaWarpSpecializedAdapterINS1E_15DefaultEpilogueISI_SJ_SJ_NS1D_6thread17LinearCombinationISI_Li1EffLNS1I_9ScaleType4KindE0ELNS_15FloatRoundStyleE2ESI_EENS1_15EpilogueDefaultEEEEEvvEEEEvNT_6ParamsE,@"STO_CUDA_ENTRY STV_DEFAULT"
_ZN7cutlass13device_kernelINS_4gemm6kernel13GemmUniversalIN4cute5tupleIJiiiiEEENS1_10collective13CollectiveMmaINS1_37MainloopSm90TmaGmmaWarpSpecializedFP8ILi7ENS5_IJNS4_1CILi2EEENSA_ILi1EEESC_EEENS1_35KernelTmaWarpSpecializedCooperativeEEENS5_IJNSA_ILi128EEESG_SG_EEENS_12float_e5m2_tENS5_IJlSC_lEEESI_SJ_NS4_8TiledMMAINS4_8MMA_AtomIJNS4_4SM904GMMA31MMA_64x128x32_F32E5M2E5M2_SS_TNILNSN_7ScaleInE1ELSP_1EEEEEENS4_6LayoutISD_NS5_IJSC_NSA_ILi0EEEST_EEEEENS5_IJNS4_10UnderscoreESW_SW_EEEEENS4_13SM90_TMA_LOADENS4_14ComposedLayoutINS4_7SwizzleILi3ELi4ELi3EEENS4_18smem_ptr_flag_bitsILi8EEENSS_INS5_IJNSA_ILi8EEESG_EEENS5_IJSG_SC_EEEEEEEvNS4_8identityENS4_23SM90_TMA_LOAD_MULTICASTES19_vS1A_EENS_8epilogue10collective6detail29Sm90TmaWarpSpecializedAdapterINS1E_15DefaultEpilogueISI_SJ_SJ_NS1D_6thread17LinearCombinationISI_Li1EffLNS1I_9ScaleType4KindE0ELNS_15FloatRoundStyleE2ESI_EENS1_15EpilogueDefaultEEEEEvvEEEEvNT_6ParamsE:
[----:B------:R-:W-:Y:S01]  /*0000*/  LDC R1, c[0x0][0x28] ;  /* 0x00000a00ff017b82 */ /* 0x000fe20000000800 */
[----:B------:R-:W0:Y:S01]  /*0010*/  S2R R0, SR_TID.X ;  /* 0x0000000000007919 */ /* 0x000e220000002100 */
[----:B------:R-:W-:Y:S01]  /*0020*/  ELECT P0, URZ, PT ;  /* 0x00000000003f782f */ /* 0x000fe20003800000 */
[----:B------:R-:W-:Y:S01]  /*0030*/  BSSY B0, `(.L_x_0) ;  /* 0x000000f000007945 */ /* 0x000fe20003800000 */
[--C-:B0-----:R-:W-:Y:S02]  /*0040*/  SHF.R.U32.HI R2, RZ, 0x5, R0.reuse ;  /* 0x00000005ff027819 */ /* 0x101fe40000011600 */
[----:B------:R-:W-:-:S03]  /*0050*/  SHF.R.U32.HI R3, RZ, 0x7, R0 ;  /* 0x00000007ff037819 */ /* 0x000fc60000011600 */
[----:B------:R-:W0:Y:S04]  /*0060*/  SHFL.IDX PT, R7, R2, RZ, 0x1f ;  /* 0x00001fff02077589 */ /* 0x000e2800000e0000 */
[----:B------:R-:W1:Y:S01]  /*0070*/  SHFL.IDX PT, R3, R3, RZ, 0x1f ;  /* 0x00001fff03037589 */ /* 0x000e6200000e0000 */
[----:B0-----:R-:W-:-:S13]  /*0080*/  ISETP.NE.OR P0, PT, R7, RZ, !P0 ;  /* 0x000000ff0700720c */ /* 0x001fda0004705670 */
[----:B-1----:R-:W-:Y:S05]  /*0090*/  @P0 BRA `(.L_x_1) ;  /* 0x0000000000200947 */ /* 0x002fea0003800000 */
[----:B------:R-:W-:Y:S02]  /*00a0*/  ULDC.64 UR4, c[0x0][0x198] ;  /* 0x0000660000047ab9 */ /* 0x000fe40000000a00 */
[----:B------:R-:W-:Y:S02]  /*00b0*/  UIADD3 UR6, UP0, UR4, 0xf0, URZ ;  /* 0x000000f004067890 */ /* 0x000fe4000ff1e03f */
[----:B------:R-:W-:Y:S02]  /*00c0*/  UIADD3 UR4, UP1, UR4, 0x1f0, URZ ;  /* 0x000001f004047890 */ /* 0x000fe4000ff3e03f */
[----:B------:R-:W-:Y:S02]  /*00d0*/  UIADD3.X UR7, URZ, UR5, URZ, UP0, !UPT ;  /* 0x000000053f077290 */ /* 0x000fe400087fe43f */
[----:B------:R-:W-:-:S07]  /*00e0*/  UIADD3.X UR5, URZ, UR5, URZ, UP1, !UPT ;  /* 0x000000053f057290 */ /* 0x000fce0008ffe43f */
[----:B------:R0:W-:Y:S02]  /*00f0*/  UTMACCTL.PF [UR6] ;  /* 0x00000000060079b9 */ /* 0x0001e40008040000 */
[----:B------:R0:W-:Y:S02]  /*0100*/  UTMACCTL.PF [UR4] ;  /* 0x00000000040079b9 */ /* 0x0001e40008040000 */
[----:B0-----:R-:W-:Y:S01]  /*0110*/  NOP ;  /* 0x0000000000007918 */ /* 0x001fe20000000000 */
.L_x_1:
[----:B------:R-:W-:Y:S05]  /*0120*/  BSYNC B0 ;  /* 0x0000000000007941 */ /* 0x000fea0003800000 */
.L_x_0:
[----:B------:R-:W0:Y:S02]  /*0130*/  SHFL.IDX PT, R4, R2, RZ, 0x1f ;  /* 0x00001fff02047589 */ /* 0x000e2400000e0000 */
[----:B0-----:R-:W-:-:S13]  /*0140*/  ISETP.NE.AND P0, PT, R4, RZ, PT ;  /* 0x000000ff0400720c */ /* 0x001fda0003f05270 */
[----:B------:R-:W-:Y:S05]  /*0150*/  @P0 BRA `(.L_x_2) ;  /* 0x0000000000700947 */ /* 0x000fea0003800000 */
[----:B------:R-:W0:Y:S01]  /*0160*/  S2UR UR8, SR_CgaCtaId ;  /* 0x00000000000879c3 */ /* 0x000e220000008800 */
[----:B------:R-:W-:Y:S01]  /*0170*/  UMOV UR4, 0x400 ;  /* 0x0000040000047882 */ /* 0x000fe20000000000 */
[----:B------:R-:W-:Y:S01]  /*0180*/  UMOV UR5, 0x1 ;  /* 0x0000000100057882 */ /* 0x000fe20000000000 */
[----:B------:R-:W-:Y:S01]  /*0190*/  UMOV UR6, 0x4 ;  /* 0x0000000400067882 */ /* 0x000fe20000000000 */
[----:B------:R-:W-:Y:S01]  /*01a0*/  ELECT P0, URZ, PT ;  /* 0x00000000003f782f */ /* 0x000fe20003800000 */
[----:B------:R-:W-:-:S04]  /*01b0*/  UIADD3 UR6, -UR6, 0x100000, URZ ;  /* 0x0010000006067890 */ /* 0x000fc8000fffe13f */
[----:B------:R-:W-:Y:S02]  /*01c0*/  USHF.L.U32 UR7, UR6, 0xb, URZ ;  /* 0x0000000b06077899 */ /* 0x000fe4000800063f */
[----:B------:R-:W-:Y:S02]  /*01d0*/  USHF.L.U32 UR6, UR6, 0x1, URZ ;  /* 0x0000000106067899 */ /* 0x000fe4000800063f */
[----:B0-----:R-:W-:Y:S02]  /*01e0*/  ULEA UR8, UR8, UR4, 0x18 ;  /* 0x0000000408087291 */ /* 0x001fe4000f8ec03f */
[----:B------:R-:W-:-:S04]  /*01f0*/  UIADD3 UR4, -UR5, 0x100000, URZ ;  /* 0x0010000005047890 */ /* 0x000fc8000fffe13f */
[----:B------:R-:W-:Y:S02]  /*0200*/  USHF.L.U32 UR5, UR4, 0xb, URZ ;  /* 0x0000000b04057899 */ /* 0x000fe4000800063f */
[----:B------:R-:W-:Y:S01]  /*0210*/  USHF.L.U32 UR4, UR4, 0x1, URZ ;  /* 0x0000000104047899 */ /* 0x000fe2000800063f */
[----:B------:R-:W0:Y:S11]  /*0220*/  FENCE.VIEW.ASYNC.S ;  /* 0x00000000000073c6 */ /* 0x000e360000000000 */
[----:B0-----:R0:W1:Y:S01]  /*0230*/  SYNCS.EXCH.64 URZ, [UR8], UR4 ;  /* 0x00000004083f75b2 */ /* 0x0010620008000100 */
[----:B------:R0:W2:Y:S01]  /*0240*/  SYNCS.EXCH.64 URZ, [UR8+0x38], UR6 ;  /* 0x00003806083f75b2 */ /* 0x0000a20008000100 */
[----:B------:R0:W3:Y:S01]  /*0250*/  SYNCS.EXCH.64 URZ, [UR8+0x8], UR4 ;  /* 0x00000804083f75b2 */ /* 0x0000e20008000100 */
[----:B------:R0:W4:Y:S01]  /*0260*/  SYNCS.EXCH.64 URZ, [UR8+0x40], UR6 ;  /* 0x00004006083f75b2 */ /* 0x0001220008000100 */
[----:B------:R0:W0:Y:S01]  /*0270*/  SYNCS.EXCH.64 URZ, [UR8+0x10], UR4 ;  /* 0x00001004083f75b2 */ /* 0x0000220008000100 */
        /* <DEDUP_REMOVED lines=9> */
[----:B------:R-:W-:Y:S01]  /*0310*/  NOP ;  /* 0x0000000000007918 */ /* 0x000fe20000000000 */
.L_x_2:
[----:B------:R-:W-:Y:S01]  /*0320*/  SHF.R.S32.HI R5, RZ, 0x1f, R0 ;  /* 0x0000001fff057819 */ /* 0x000fe20000011400 */
[----:B------:R-:W5:Y:S01]  /*0330*/  SHFL.IDX PT, R2, R2, RZ, 0x1f ;  /* 0x00001fff02027589 */ /* 0x000f6200000e0000 */
[----:B0-----:R-:W0:Y:S01]  /*0340*/  S2UR UR8, SR_CTAID.X ;  /* 0x00000000000879c3 */ /* 0x001e220000002500 */
[----:B------:R-:W-:Y:S02]  /*0350*/  ELECT P0, URZ, PT ;  /* 0x00000000003f782f */ /* 0x000fe40003800000 */
[----:B------:R-:W-:Y:S01]  /*0360*/  LEA.HI R5, R5, R0, RZ, 0x7 ;  /* 0x0000000005057211 */ /* 0x000fe200078f38ff */
[----:B------:R-:W1:Y:S01]  /*0370*/  S2R R8, SR_CTAID.Y ;  /* 0x0000000000087919 */ /* 0x000e620000002600 */
[----:B------:R-:W-:Y:S01]  /*0380*/  SHF.R.S32.HI R11, RZ, 0x1f, R4 ;  /* 0x0000001fff0b7819 */ /* 0x000fe20000011404 */
[----:B------:R-:W-:Y:S01]  /*0390*/  ULDC UR4, c[0x0][0x150] ;  /* 0x0000540000047ab9 */ /* 0x000fe20000000800 */
[----:B------:R-:W-:Y:S01]  /*03a0*/  LOP3.LUT R5, R5, 0xffffff80, RZ, 0xc0, !PT ;  /* 0xffffff8005057812 */ /* 0x000fe200078ec0ff */
[----:B------:R-:W-:Y:S01]  /*03b0*/  VIADD R16, R3, 0xffffffff ;  /* 0xffffffff03107836 */ /* 0x000fe20000000000 */
[----:B------:R-:W-:Y:S01]  /*03c0*/  LEA.HI R11, R11, R4, RZ, 0x2 ;  /* 0x000000040b0b7211 */ /* 0x000fe200078f10ff */
[----:B------:R-:W2:Y:S01]  /*03d0*/  LDC R12, c[0x0][0x144] ;  /* 0x00005100ff0c7b82 */ /* 0x000ea20000000800 */
[----:B------:R-:W-:Y:S01]  /*03e0*/  NOP ;  /* 0x0000000000007918 */ /* 0x000fe20000000000 */
[----:B------:R-:W-:Y:S01]  /*03f0*/  IMAD.IADD R6, R0, 0x1, -R5 ;  /* 0x0000000100067824 */ /* 0x000fe200078e0a05 */
[----:B------:R-:W-:Y:S01]  /*0400*/  LOP3.LUT R11, R11, 0x3ffffffc, RZ, 0xc0, !PT ;  /* 0x3ffffffc0b0b7812 */ /* 0x000fe200078ec0ff */
[----:B------:R-:W-:Y:S01]  /*0410*/  NOP ;  /* 0x0000000000007918 */ /* 0x000fe20000000000 */
[----:B------:R-:W-:-:S02]  /*0420*/  ISETP.NE.AND P4, PT, R3, RZ, PT ;  /* 0x000000ff0300720c */ /* 0x000fc40003f85270 */
[----:B------:R-:W-:Y:S01]  /*0430*/  SHF.R.S32.HI R5, RZ, 0x1f, R6 ;  /* 0x0000001fff057819 */ /* 0x000fe20000011406 */
[----:B------:R-:W-:Y:S01]  /*0440*/  IMAD.IADD R4, R4, 0x1, -R11 ;  /* 0x0000000104047824 */ /* 0x000fe200078e0a0b */
[----:B------:R-:W3:Y:S01]  /*0450*/  LDC R14, c[0x0][0x140] ;  /* 0x00005000ff0e7b82 */ /* 0x000ee20000000800 */
[----:B------:R-:W-:Y:S02]  /*0460*/  ISETP.GE.U32.AND P6, PT, R16, 0x2, PT ;  /* 0x000000021000780c */ /* 0x000fe40003fc6070 */
[----:B------:R-:W-:Y:S02]  /*0470*/  LEA.HI R5, R5, R6, RZ, 0x3 ;  /* 0x0000000605057211 */ /* 0x000fe400078f18ff */
[----:B-----5:R-:W-:Y:S02]  /*0480*/  ISETP.NE.OR P0, PT, R2, RZ, !P0 ;  /* 0x000000ff0200720c */ /* 0x020fe40004705670 */
[--C-:B------:R-:W-:Y:S01]  /*0490*/  SHF.R.S32.HI R2, RZ, 0x3, R5.reuse ;  /* 0x00000003ff027819 */ /* 0x100fe20000011405 */
[----:B------:R-:W5:Y:S01]  /*04a0*/  LDC R13, c[0x0][0x148] ;  /* 0x00005200ff0d7b82 */ /* 0x000f620000000800 */
[----:B------:R-:W-:-:S02]  /*04b0*/  SHF.R.S32.HI R5, RZ, 0x1f, R5 ;  /* 0x0000001fff057819 */ /* 0x000fc40000011405 */
[----:B0-----:R-:W-:Y:S02]  /*04c0*/  I2FP.F32.U32 R10, UR8 ;  /* 0x00000008000a7c45 */ /* 0x001fe40008201000 */
[----:B------:R-:W-:-:S03]  /*04d0*/  LEA.HI R5, R5, R2, RZ, 0x2 ;  /* 0x0000000205057211 */ /* 0x000fc600078f10ff */
[----:B------:R-:W-:Y:S01]  /*04e0*/  FMUL R10, R10, UR4 ;  /* 0x000000040a0a7c20 */ /* 0x000fe20008400000 */
[----:B------:R-:W-:Y:S01]  /*04f0*/  LOP3.LUT R5, R5, 0xfffffffc, RZ, 0xc0, !PT ;  /* 0xfffffffc05057812 */ /* 0x000fe200078ec0ff */
[----:B------:R-:W-:Y:S01]  /*0500*/  VOTEU.ALL UP0, P0 ;  /* 0x00000000003f7886 */ /* 0x000fe20000000000 */
[----:B-1----:R-:W-:Y:S01]  /*0510*/  I2FP.F32.U32 R11, R8 ;  /* 0x00000008000b7245 */ /* 0x002fe20000201000 */
[----:B------:R-:W-:Y:S01]  /*0520*/  ULDC UR4, c[0x0][0x154] ;  /* 0x0000550000047ab9 */ /* 0x000fe20000000800 */
[----:B------:R-:W-:Y:S01]  /*0530*/  VOTEU.ALL UP1, P0 ;  /* 0x00000000003f7886 */ /* 0x000fe20000020000 */
[----:B------:R-:W0:Y:S01]  /*0540*/  F2I.U32.TRUNC.NTZ R10, R10 ;  /* 0x0000000a000a7305 */ /* 0x000e22000020f000 */
[----:B------:R-:W-:Y:S01]  /*0550*/  IMAD.IADD R5, R2, 0x1, -R5 ;  /* 0x0000000102057824 */ /* 0x000fe200078e0a05 */
[----:B------:R-:W1:Y:S01]  /*0560*/  @!UP0 S2UR UR7, SR_CgaCtaId ;  /* 0x00000000000789c3 */ /* 0x000e620000008800 */
[----:B------:R-:W-:Y:S01]  /*0570*/  @!UP0 UMOV UR6, 0x400 ;  /* 0x0000040000068882 */ /* 0x000fe20000000000 */
[----:B---3--:R-:W-:Y:S01]  /*0580*/  ISETP.EQ.U32.AND P3, PT, R14, 0x1, PT ;  /* 0x000000010e00780c */ /* 0x008fe20003f62070 */
[----:B------:R-:W-:-:S05]  /*0590*/  IMAD R5, R4, 0x4, R5 ;  /* 0x0000000404057824 */ /* 0x000fca00078e0205 */
[----:B------:R-:W-:-:S04]  /*05a0*/  LEA.HI R2, R5, R5, RZ, 0x1 ;  /* 0x0000000505027211 */ /* 0x000fc800078f08ff */
[----:B------:R-:W-:Y:S01]  /*05b0*/  LOP3.LUT R4, R2, 0xfffffffe, RZ, 0xc0, !PT ;  /* 0xfffffffe02047812 */ /* 0x000fe200078ec0ff */
[----:B0-----:R-:W-:Y:S02]  /*05c0*/  IMAD.MOV R15, RZ, RZ, -R10 ;  /* 0x000000ffff0f7224 */ /* 0x001fe400078e0a0a */
[----:B------:R-:W-:Y:S01]  /*05d0*/  FMUL R10, R11, UR4 ;  /* 0x000000040b0a7c20 */ /* 0x000fe20008400000 */
[----:B------:R-:W-:Y:S01]  /*05e0*/  SHF.R.S32.HI R2, RZ, 0x1f, R7 ;  /* 0x0000001fff027819 */ /* 0x000fe20000011407 */
[----:B------:R-:W-:Y:S01]  /*05f0*/  UMOV UR4, 0x20 ;  /* 0x0000002000047882 */ /* 0x000fe20000000000 */
[----:B--2---:R-:W-:Y:S01]  /*0600*/  IMAD R12, R12, R15, UR8 ;  /* 0x000000080c0c7e24 */ /* 0x004fe2000f8e020f */
[----:B------:R-:W-:-:S04]  /*0610*/  @!UP0 UIADD3 UR4, -UR4, 0x100000, URZ ;  /* 0x0010000004048890 */ /* 0x000fc8000fffe13f */
[----:B------:R-:W-:Y:S02]  /*0620*/  @!UP0 USHF.L.U32 UR5, UR4, 0xb, URZ ;  /* 0x0000000b04058899 */ /* 0x000fe4000800063f */
[----:B------:R-:W-:Y:S01]  /*0630*/  @!UP0 USHF.L.U32 UR4, UR4, 0x1, URZ ;  /* 0x0000000104048899 */ /* 0x000fe2000800063f */
[C---:B------:R-:W-:Y:S01]  /*0640*/  IMAD.IADD R11, R5.reuse, 0x1, -R4 ;  /* 0x00000001050b7824 */ /* 0x040fe200078e0a04 */
[----:B------:R-:W0:Y:S01]  /*0650*/  F2I.U32.TRUNC.NTZ R10, R10 ;  /* 0x0000000a000a7305 */ /* 0x000e22000020f000 */
[----:B------:R-:W-:Y:S01]  /*0660*/  LEA.HI R2, R2, R7, RZ, 0x2 ;  /* 0x0000000702027211 */ /* 0x000fe200078f10ff */
[----:B------:R-:W-:Y:S02]  /*0670*/  IMAD.SHL.U32 R4, R5, 0x4, RZ ;  /* 0x0000000405047824 */ /* 0x000fe400078e00ff */
[----:B------:R-:W-:Y:S01]  /*0680*/  ISETP.NE.AND P2, PT, R11, R12, PT ;  /* 0x0000000c0b00720c */ /* 0x000fe20003f45270 */
[----:B-1----:R-:W-:Y:S01]  /*0690*/  @!UP0 ULEA UR6, UR7, UR6, 0x18 ;  /* 0x0000000607068291 */ /* 0x002fe2000f8ec03f */
[----:B------:R-:W-:Y:S01]  /*06a0*/  LOP3.LUT R2, R2, 0xfffffffc, RZ, 0xc0, !PT ;  /* 0xfffffffc02027812 */ /* 0x000fe200078ec0ff */
[----:B------:R-:W-:Y:S01]  /*06b0*/  VOTEU.ALL UP0, P0 ;  /* 0x00000000003f7886 */ /* 0x000fe20000000000 */
[----:B------:R-:W-:-:S02]  /*06c0*/  LOP3.LUT R5, R5, 0xc, R4, 0x78, !PT ;  /* 0x0000000c05057812 */ /* 0x000fc400078e7804 */
[----:B------:R-:W-:Y:S01]  /*06d0*/  LOP3.LUT P0, RZ, R6, 0x7, RZ, 0xc0, !PT ;  /* 0x0000000706ff7812 */ /* 0x000fe2000780c0ff */
[----:B------:R-:W-:Y:S02]  /*06e0*/  IMAD.IADD R7, R7, 0x1, -R2 ;  /* 0x0000000107077824 */ /* 0x000fe400078e0a02 */
[----:B------:R-:W-:Y:S01]  /*06f0*/  IMAD.MOV.U32 R6, RZ, RZ, 0x1 ;  /* 0x00000001ff067424 */ /* 0x000fe200078e00ff */
[----:B------:R-:W-:Y:S01]  /*0700*/  ISETP.LT.U32.AND P0, PT, R5, 0x2, !P0 ;  /* 0x000000020500780c */ /* 0x000fe20004701070 */
[----:B0-----:R-:W-:Y:S01]  /*0710*/  IMAD.MOV R20, RZ, RZ, -R10 ;  /* 0x000000ffff147224 */ /* 0x001fe200078e0a0a */
[----:B------:R-:W-:Y:S01]  /*0720*/  ISETP.NE.AND P1, PT, R7, 0x3, PT ;  /* 0x000000030700780c */ /* 0x000fe20003f25270 */
[----:B------:R-:W0:Y:S02]  /*0730*/  FENCE.VIEW.ASYNC.S ;  /* 0x00000000000073c6 */ /* 0x000e240000000000 */
[----:B0-----:R0:W1:Y:S01]  /*0740*/  @!UP0 SYNCS.EXCH.64 URZ, [UR6+0x80], UR4 ;  /* 0x00008004063f85b2 */ /* 0x0010620008000100 */
[----:B------:R-:W-:Y:S01]  /*0750*/  @P2 LEA.HI R2, R5, R5, RZ, 0x1 ;  /* 0x0000000505022211 */ /* 0x000fe200078f08ff */
[----:B-----5:R-:W-:Y:S01]  /*0760*/  IMAD R11, R13, R20, R8 ;  /* 0x000000140d0b7224 */ /* 0x020fe200078e0208 */
[----:B------:R-:W-:-:S02]  /*0770*/  ISETP.EQ.OR P1, PT, R7, RZ, !P1 ;  /* 0x000000ff0700720c */ /* 0x000fc40004f22670 */
[----:B------:R-:W-:Y:S02]  /*0780*/  @P2 SHF.R.S32.HI R2, RZ, 0x1, R2 ;  /* 0x00000001ff022819 */ /* 0x000fe40000011402 */
[----:B------:R-:W-:Y:S02]  /*0790*/  ISETP.EQ.AND P1, PT, R3, RZ, P1 ;  /* 0x000000ff0300720c */ /* 0x000fe40000f22270 */
[----:B------:R-:W-:Y:S02]  /*07a0*/  @P2 ISETP.NE.AND P5, PT, R2, R11, PT ;  /* 0x0000000b0200220c */ /* 0x000fe40003fa5270 */
[----:B------:R-:W-:Y:S02]  /*07b0*/  SEL R3, RZ, 0x1, !P0 ;  /* 0x00000001ff037807 */ /* 0x000fe40004000000 */
[----:B------:R-:W-:Y:S02]  /*07c0*/  @P2 SEL R6, RZ, 0x1, P5 ;  /* 0x00000001ff062807 */ /* 0x000fe40002800000 */
[----:B------:R-:W-:Y:S01]  /*07d0*/  SEL R4, RZ, 0x1, !P1 ;  /* 0x00000001ff047807 */ /* 0x000fe20004800000 */
[----:B------:R0:W2:Y:S01]  /*07e0*/  @!UP1 SYNCS.EXCH.64 URZ, [UR6+0x88], UR4 ;  /* 0x00008804063f95b2 */ /* 0x0000a20008000100 */
[----:B------:R-:W-:Y:S01]  /*07f0*/  LOP3.LUT R6, R6, R3, RZ, 0xc0, !PT ;  /* 0x0000000306067212 */ /* 0x000fe200078ec0ff */
[----:B------:R-:W-:Y:S01]  /*0800*/  NOP ;  /* 0x0000000000007918 */ /* 0x000fe20000000000 */
[----:B------:R-:W-:Y:S01]  /*0810*/  SEL R4, R4, 0x2, P6 ;  /* 0x0000000204047807 */ /* 0x000fe20003000000 */
[----:B------:R-:W-:Y:S06]  /*0820*/  @!P3 BRA `(.L_x_3) ;  /* 0x000000000008b947 */ /* 0x000fec0003800000 */
[----:B-12-4-:R-:W-:Y:S01]  /*0830*/  UCGABAR_ARV ;  /* 0x00000000000079c7 */ /* 0x016fe20008000000 */
[----:B------:R-:W-:Y:S05]  /*0840*/  BRA `(.L_x_4) ;  /* 0x0000000000047947 */ /* 0x000fea0003800000 */
.L_x_3:
[----:B-12-4-:R-:W-:Y:S01]  /*0850*/  NOP ;  /* 0x0000000000007918 */ /* 0x016fe20000000000 */
.L_x_4:
[----:B------:R-:W1:Y:S01]  /*0860*/  LDC R2, c[0x0][0x65c] ;  /* 0x00019700ff027b82 */ /* 0x000e620000000800 */
[----:B------:R-:W-:Y:S01]  /*0870*/  IMAD.MOV.U32 R3, RZ, RZ, RZ ;  /* 0x000000ffff037224 */ /* 0x000fe200078e00ff */
[----:B-1----:R-:W-:Y:S01]  /*0880*/  ISETP.NE.AND P2, PT, R2, 0x1, PT ;  /* 0x000000010200780c */ /* 0x002fe20003f45270 */
[----:B------:R-:W-:-:S12]  /*0890*/  IMAD.U32 R2, RZ, RZ, UR8 ;  /* 0x00000008ff027e24 */ /* 0x000fd8000f8e00ff */
[----:B------:R-:W1:Y:S01]  /*08a0*/  @P2 LDC R15, c[0x0][0x10] ;  /* 0x00000400ff0f2b82 */ /* 0x000e620000000800 */
[----:B------:R-:W-:Y:S02]  /*08b0*/  @P2 IMAD.MOV.U32 R9, RZ, RZ, RZ ;  /* 0x000000ffff092224 */ /* 0x000fe400078e00ff */
[----:B------:R-:W-:-:S05]  /*08c0*/  @P2 IMAD.MOV.U32 R17, RZ, RZ, RZ ;  /* 0x000000ffff112224 */ /* 0x000fca00078e00ff */
[----:B------:R-:W2:Y:S01]  /*08d0*/  @!P2 LDC R11, c[0x0][0xc] ;  /* 0x00000300ff0bab82 */ /* 0x000ea20000000800 */
[----:B-1----:R-:W-:-:S04]  /*08e0*/  @P2 IMAD.WIDE.U32 R14, R15, UR8, R8 ;  /* 0x000000080f0e2c25 */ /* 0x002fc8000f8e0008 */
[----:B--2---:R-:W-:-:S04]  /*08f0*/  @!P2 IMAD.WIDE.U32 R10, R8, R11, R2 ;  /* 0x0000000b080aa225 */ /* 0x004fc800078e0002 */
[----:B------:R-:W-:Y:S02]  /*0900*/  @P2 IMAD.MOV.U32 R2, RZ, RZ, R14 ;  /* 0x000000ffff022224 */ /* 0x000fe400078e000e */
[----:B------:R-:W-:Y:S02]  /*0910*/  @P2 IMAD.IADD R3, R15, 0x1, R17 ;  /* 0x000000010f032824 */ /* 0x000fe400078e0211 */
[----:B------:R-:W-:Y:S02]  /*0920*/  @!P2 IMAD.MOV.U32 R2, RZ, RZ, R10 ;  /* 0x000000ffff02a224 */ /* 0x000fe400078e000a */
[----:B------:R-:W-:Y:S01]  /*0930*/  @!P2 IMAD.MOV.U32 R3, RZ, RZ, R11 ;  /* 0x000000ffff03a224 */ /* 0x000fe200078e000b */
[----:B------:R-:W-:Y:S06]  /*0940*/  @!P3 BRA `(.L_x_5) ;  /* 0x00000000000cb947 */ /* 0x000fec0003800000 */
[----:B------:R-:W-:Y:S01]  /*0950*/  UCGABAR_WAIT ;  /* 0x0000000000007dc7 */ /* 0x000fe20008000000 */
[----:B------:R-:W-:Y:S01]  /*0960*/  CCTL.IVALL ;  /* 0x00000000ff00798f */ /* 0x000fe20002000000 */
[----:B------:R-:W-:Y:S05]  /*0970*/  BRA `(.L_x_6) ;  /* 0x0000000000047947 */ /* 0x000fea0003800000 */
.L_x_5:
[----:B------:R-:W-:Y:S06]  /*0980*/  BAR.SYNC.DEFER_BLOCKING 0x0 ;  /* 0x0000000000007b1d */ /* 0x000fec0000010000 */
.L_x_6:
[----:B------:R-:W-:Y:S05]  /*0990*/  @!P4 BRA `(.L_x_7) ;  /* 0x0000007400b0c947 */ /* 0x000fea0003800000 */
[----:B------:R-:W-:-:S13]  /*09a0*/  ISETP.GT.U32.AND P0, PT, R16, 0x1, PT ;  /* 0x000000011000780c */ /* 0x000fda0003f04070 */
[----:B0-----:R-:W-:Y:S05]  /*09b0*/  @P0 EXIT ;  /* 0x000000000000094d */ /* 0x001fea0003800000 */
[----:B------:R-:W-:Y:S01]  /*09c0*/  ULDC.64 UR4, c[0x0][0x650] ;  /* 0x0001940000047ab9 */ /* 0x000fe20000000a00 */
[----:B------:R-:W-:Y:S01]  /*09d0*/  PRMT R14, RZ, 0x7610, R14 ;  /* 0x00007610ff0e7816 */ /* 0x000fe2000000000e */
[----:B------:R-:W-:Y:S01]  /*09e0*/  IMAD.MOV.U32 R10, RZ, RZ, -0x1 ;  /* 0xffffffffff0a7424 */ /* 0x000fe200078e00ff */
[----:B------:R-:W-:Y:S01]  /*09f0*/  ISETP.GE.U32.AND P0, PT, R2, UR4, PT ;  /* 0x0000000402007c0c */ /* 0x000fe2000bf06070 */
[----:B------:R-:W-:Y:S02]  /*0a00*/  IMAD.MOV.U32 R11, RZ, RZ, -0x1 ;  /* 0xffffffffff0b7424 */ /* 0x000fe400078e00ff */
[----:B------:R-:W-:Y:S01]  /*0a10*/  IMAD.MOV.U32 R7, RZ, RZ, -0x1 ;  /* 0xffffffffff077424 */ /* 0x000fe200078e00ff */
[----:B------:R-:W-:-:S13]  /*0a20*/  ISETP.GE.U32.AND.EX P0, PT, R3, UR5, PT, P0 ;  /* 0x0000000503007c0c */ /* 0x000fda000bf06100 */
[----:B------:R-:W-:Y:S05]  /*0a30*/  @P0 BRA `(.L_x_8) ;  /* 0x0000000400280947 */ /* 0x000fea0003800000 */
[----:B------:R-:W0:Y:S01]  /*0a40*/  LDC.64 R22, c[0x0][0x628] ;  /* 0x00018a00ff167b82 */ /* 0x000e220000000a00 */
[----:B------:R-:W-:Y:S02]  /*0a50*/  IMAD.MOV.U32 R10, RZ, RZ, R2 ;  /* 0x000000ffff0a7224 */ /* 0x000fe400078e0002 */
[----:B------:R-:W-:-:S05]  /*0a60*/  IMAD.MOV.U32 R11, RZ, RZ, R3 ;  /* 0x000000ffff0b7224 */ /* 0x000fca00078e0003 */
[----:B------:R-:W1:Y:S08]  /*0a70*/  LDC R18, c[0x0][0x630] ;  /* 0x00018c00ff127b82 */ /* 0x000e700000000800 */
[----:B------:R-:W2:Y:S01]  /*0a80*/  LDC.64 R24, c[0x0][0x620] ;  /* 0x00018800ff187b82 */ /* 0x000ea20000000a00 */
[----:B0-----:R-:W-:-:S04]  /*0a90*/  ISETP.NE.U32.AND P0, PT, R22, RZ, PT ;  /* 0x000000ff1600720c */ /* 0x001fc80003f05070 */
[----:B------:R-:W-:-:S13]  /*0aa0*/  ISETP.NE.AND.EX P0, PT, R23, RZ, PT, P0 ;  /* 0x000000ff1700720c */ /* 0x000fda0003f05300 */
[----:B-12---:R-:W-:Y:S05]  /*0ab0*/  @!P0 BRA `(.L_x_9) ;  /* 0x0000000000288947 */ /* 0x006fea0003800000 */
[----:B------:R-:W0:Y:S02]  /*0ac0*/  LDC R7, c[0x0][0x634] ;  /* 0x00018d00ff077b82 */ /* 0x000e240000000800 */
[----:B0-----:R-:W-:-:S05]  /*0ad0*/  IADD3 R7, P0, R2, R7, RZ ;  /* 0x0000000702077210 */ /* 0x001fca0007f1e0ff */
[----:B------:R-:W-:-:S04]  /*0ae0*/  IMAD.X R19, RZ, RZ, R3, P0 ;  /* 0x000000ffff137224 */ /* 0x000fc800000e0603 */
[----:B------:R-:W-:-:S04]  /*0af0*/  IMAD.WIDE.U32 R10, R19, R22, RZ ;  /* 0x00000016130a7225 */ /* 0x000fc800078e00ff */
[----:B------:R-:W-:-:S04]  /*0b00*/  IMAD.WIDE.U32 R14, P0, R7, R23, R10 ;  /* 0x00000017070e7225 */ /* 0x000fc8000780000a */
[----:B------:R-:W-:-:S04]  /*0b10*/  IMAD.WIDE.U32 R10, R7, R22, RZ ;  /* 0x00000016070a7225 */ /* 0x000fc800078e00ff */
[----:B------:R-:W-:Y:S01]  /*0b20*/  IMAD.X R17, RZ, RZ, RZ, P0 ;  /* 0x000000ffff117224 */ /* 0x000fe200000e06ff */
[----:B------:R-:W-:Y:S01]  /*0b30*/  IADD3 RZ, P0, R11, R14, RZ ;  /* 0x0000000e0bff7210 */ /* 0x000fe20007f1e0ff */
[----:B------:R-:W-:-:S04]  /*0b40*/  IMAD.MOV.U32 R16, RZ, RZ, R15 ;  /* 0x000000ffff107224 */ /* 0x000fc800078e000f */
[----:B------:R-:W-:-:S08]  /*0b50*/  IMAD.WIDE.U32.X R10, R19, R23, R16, P0 ;  /* 0x00000017130a7225 */ /* 0x000fd000000e0410 */
.L_x_9:
[----:B------:R-:W0:Y:S01]  /*0b60*/  LDC.64 R26, c[0x0][0x640] ;  /* 0x00019000ff1a7b82 */ /* 0x000e220000000a00 */
[--C-:B------:R-:W-:Y:S01]  /*0b70*/  SHF.R.U64 R28, R10, R18, R11.reuse ;  /* 0x000000120a1c7219 */ /* 0x100fe2000000120b */
[----:B------:R-:W-:Y:S01]  /*0b80*/  IMAD R29, R13, R20, R8 ;  /* 0x000000140d1d7224 */ /* 0x000fe200078e0208 */
[----:B------:R-:W-:Y:S01]  /*0b90*/  SHF.R.U32.HI R7, RZ, R18, R11 ;  /* 0x00000012ff077219 */ /* 0x000fe2000001160b */
[----:B------:R-:W-:Y:S01]  /*0ba0*/  IMAD.MOV.U32 R23, RZ, RZ, 0x1 ;  /* 0x00000001ff177424 */ /* 0x000fe200078e00ff */
[----:B------:R-:W-:-:S03]  /*0bb0*/  IADD3 R9, P0, RZ, -R28, RZ ;  /* 0x8000001cff097210 */ /* 0x000fc60007f1e0ff */
[----:B------:R-:W1:Y:S02]  /*0bc0*/  LDC R16, c[0x0][0x618] ;  /* 0x00018600ff107b82 */ /* 0x000e640000000800 */
[----:B------:R-:W-:Y:S02]  /*0bd0*/  IMAD.X R7, RZ, RZ, ~R7, P0 ;  /* 0x000000ffff077224 */ /* 0x000fe400000e0e07 */
[----:B------:R-:W-:-:S04]  /*0be0*/  IMAD.WIDE.U32 R10, R9, R24, R2 ;  /* 0x00000018090a7225 */ /* 0x000fc800078e0002 */
[----:B------:R-:W2:Y:S01]  /*0bf0*/  LDC R15, c[0x0][0x608] ;  /* 0x00018200ff0f7b82 */ /* 0x000ea20000000800 */
[----:B------:R-:W-:-:S04]  /*0c00*/  IMAD R14, R7, R24, RZ ;  /* 0x00000018070e7224 */ /* 0x000fc800078e02ff */
[----:B------:R-:W-:-:S03]  /*0c10*/  IMAD R7, R9, R25, R14 ;  /* 0x0000001909077224 */ /* 0x000fc600078e020e */
[----:B------:R-:W3:Y:S01]  /*0c20*/  LDC R22, c[0x0][0x658] ;  /* 0x00019600ff167b82 */ /* 0x000ee20000000800 */
[----:B------:R-:W-:Y:S01]  /*0c30*/  IMAD.IADD R7, R11, 0x1, R7 ;  /* 0x000000010b077824 */ /* 0x000fe200078e0207 */
[----:B0-----:R-:W-:-:S04]  /*0c40*/  ISETP.NE.U32.AND P0, PT, R26, RZ, PT ;  /* 0x000000ff1a00720c */ /* 0x001fc80003f05070 */
[----:B------:R-:W-:Y:S02]  /*0c50*/  ISETP.NE.AND.EX P0, PT, R27, RZ, PT, P0 ;  /* 0x000000ff1b00720c */ /* 0x000fe40003f05300 */
[----:B------:R-:W0:Y:S01]  /*0c60*/  LDC R18, c[0x0][0x600] ;  /* 0x00018000ff127b82 */ /* 0x000e220000000800 */
[-CC-:B-1----:R-:W-:Y:S02]  /*0c70*/  SHF.R.U64 R19, R10, R16.reuse, R7.reuse ;  /* 0x000000100a137219 */ /* 0x182fe40000001207 */
[----:B------:R-:W-:Y:S01]  /*0c80*/  SHF.R.U32.HI R10, RZ, R16, R7 ;  /* 0x00000010ff0a7219 */ /* 0x000fe20000011607 */
[----:B------:R-:W-:-:S04]  /*0c90*/  IMAD.MOV.U32 R7, RZ, RZ, -0x1 ;  /* 0xffffffffff077424 */ /* 0x000fc800078e00ff */
[----:B------:R-:W1:Y:S01]  /*0ca0*/  LDC R21, c[0x0][0x648] ;  /* 0x00019200ff157b82 */ /* 0x000e620000000800 */
[-CC-:B--2---:R-:W-:Y:S02]  /*0cb0*/  SHF.R.U64 R16, R19, R15.reuse, R10.reuse ;  /* 0x0000000f13107219 */ /* 0x184fe4000000120a */
[----:B------:R-:W-:-:S05]  /*0cc0*/  SHF.R.U32.HI R9, RZ, R15, R10 ;  /* 0x0000000fff097219 */ /* 0x000fca000001160a */
[----:B------:R-:W2:Y:S01]  /*0cd0*/  LDC R24, c[0x0][0x638] ;  /* 0x00018e00ff187b82 */ /* 0x000ea20000000800 */
[-CC-:B---3--:R-:W-:Y:S02]  /*0ce0*/  SHF.R.U64 R20, R16, R22.reuse, R9.reuse ;  /* 0x0000001610147219 */ /* 0x188fe40000001209 */
[-C--:B------:R-:W-:Y:S02]  /*0cf0*/  SHF.L.U32 R7, R7, R22.reuse, RZ ;  /* 0x0000001607077219 */ /* 0x080fe400000006ff */
[----:B------:R-:W-:Y:S01]  /*0d00*/  SHF.R.U32.HI R9, RZ, R22, R9 ;  /* 0x00000016ff097219 */ /* 0x000fe20000011609 */
[----:B------:R-:W-:Y:S01]  /*0d10*/  IMAD.MOV.U32 R8, RZ, RZ, R20 ;  /* 0x000000ffff087224 */ /* 0x000fe200078e0014 */
[----:B------:R-:W-:Y:S01]  /*0d20*/  LOP3.LUT R13, RZ, R7, RZ, 0x33, !PT ;  /* 0x00000007ff0d7212 */ /* 0x000fe200078e33ff */
[----:B------:R-:W3:Y:S01]  /*0d30*/  LDC R25, c[0x0][0x610] ;  /* 0x00018400ff197b82 */ /* 0x000ee20000000800 */
[----:B------:R-:W-:Y:S05]  /*0d40*/  @!P0 BRA `(.L_x_10) ;  /* 0x0000000000288947 */ /* 0x000fea0003800000 */
[----:B------:R-:W4:Y:S02]  /*0d50*/  LDC R7, c[0x0][0x64c] ;  /* 0x00019300ff077b82 */ /* 0x000f240000000800 */
[----:B----4-:R-:W-:-:S05]  /*0d60*/  IADD3 R7, P0, R20, R7, RZ ;  /* 0x0000000714077210 */ /* 0x010fca0007f1e0ff */
        /* <DEDUP_REMOVED lines=8> */
.L_x_10:
[----:B-1----:R-:W-:Y:S01]  /*0df0*/  SHF.R.U64 R9, R8, R21, R9 ;  /* 0x0000001508097219 */ /* 0x002fe20000001209 */
[----:B0-----:R-:W-:Y:S01]  /*0e00*/  VIADD R10, R18, 0xffffffff ;  /* 0xffffffff120a7836 */ /* 0x001fe20000000000 */
[----:B------:R-:W-:Y:S01]  /*0e10*/  SHF.L.U32 R7, R23, R22, RZ ;  /* 0x0000001617077219 */ /* 0x000fe200000006ff */
[----:B------:R-:W-:Y:S01]  /*0e20*/  IMAD.MOV.U32 R14, RZ, RZ, 0x1 ;  /* 0x00000001ff0e7424 */ /* 0x000fe200078e00ff */
[----:B------:R-:W-:Y:S01]  /*0e30*/  LOP3.LUT R8, R16, R13, RZ, 0xc0, !PT ;  /* 0x0000000d10087212 */ /* 0x000fe200078ec0ff */
[----:B------:R-:W-:Y:S01]  /*0e40*/  IMAD.MOV R11, RZ, RZ, -R9 ;  /* 0x000000ffff0b7224 */ /* 0x000fe200078e0a09 */
[----:B------:R-:W-:Y:S02]  /*0e50*/  SEL R12, R12, R29, !P2 ;  /* 0x0000001d0c0c7207 */ /* 0x000fe40005000000 */
[----:B------:R-:W-:Y:S01]  /*0e60*/  LOP3.LUT R10, R19, R10, RZ, 0xc0, !PT ;  /* 0x0000000a130a7212 */ /* 0x000fe200078ec0ff */
[----:B------:R-:W-:Y:S02]  /*0e70*/  IMAD R9, R7, R9, R8 ;  /* 0x0000000907097224 */ /* 0x000fe400078e0208 */
[----:B--2---:R-:W-:-:S02]  /*0e80*/  IMAD R7, R11, R24, R20 ;  /* 0x000000180b077224 */ /* 0x004fc400078e0214 */
[----:B---3--:R-:W-:Y:S02]  /*0e90*/  IMAD R12, R9, R25, R12 ;  /* 0x00000019090c7224 */ /* 0x008fe400078e020c */
[----:B------:R-:W-:-:S05]  /*0ea0*/  IMAD R7, R7, R18, R10 ;  /* 0x0000001207077224 */ /* 0x000fca00078e020a */
[----:B------:R-:W-:Y:S02]  /*0eb0*/  SEL R11, R7, R12, !P2 ;  /* 0x0000000c070b7207 */ /* 0x000fe40005000000 */
[----:B------:R-:W-:Y:S01]  /*0ec0*/  SEL R10, R12, R7, !P2 ;  /* 0x000000070c0a7207 */ /* 0x000fe20005000000 */
[----:B------:R-:W-:-:S07]  /*0ed0*/  IMAD.MOV.U32 R7, RZ, RZ, R28 ;  /* 0x000000ffff077224 */ /* 0x000fce00078e001c */
.L_x_8:
[----:B------:R-:W-:-:S08]  /*0ee0*/  NOP ;  /* 0x0000000000007918 */ /* 0x000fd00000000000 */
[----:B------:R-:W0:Y:S02]  /*0ef0*/  USETMAXREG.TRY_ALLOC.CTAPOOL UP0, 0xe8 ;  /* 0x000000e8000079c8 */ /* 0x000e240008000600 */
[----:B0-----:R-:W-:-:S13]  /*0f00*/  PLOP3.LUT P0, PT, PT, PT, UP0, 0x80, 0x0 ;  /* 0x000000000000781c */ /* 0x001fda0003f0f008 */
[----:B------:R-:W-:Y:S05]  /*0f10*/  @!P0 BRA `(.L_x_8) ;  /* 0xfffffffc00f08947 */ /* 0x000fea000383ffff */
[----:B------:R-:W-:Y:S01]  /*0f20*/  ULDC.64 UR4, c[0x0][0x598] ;  /* 0x0001660000047ab9 */ /* 0x000fe20000000a00 */
[----:B------:R-:W-:Y:S01]  /*0f30*/  ULDC.64 UR16, c[0x0][0x208] ;  /* 0x0000820000107ab9 */ /* 0x000fe20000000a00 */
[----:B------:R-:W-:-:S04]  /*0f40*/  ISETP.NE.U32.AND P0, PT, RZ, UR4, PT ;  /* 0x00000004ff007c0c */ /* 0x000fc8000bf05070 */
[----:B------:R-:W-:-:S13]  /*0f50*/  ISETP.NE.AND.EX P0, PT, RZ, UR5, PT, P0 ;  /* 0x00000005ff007c0c */ /* 0x000fda000bf05300 */
[----:B------:R-:W-:Y:S05]  /*0f60*/  @!P0 BRA `(.L_x_11) ;  /* 0x00000000001c8947 */ /* 0x000fea0003800000 */
[----:B------:R-:W0:Y:S02]  /*0f70*/  LDC.64 R8, c[0x0][0x598] ;  /* 0x00016600ff087b82 */ /* 0x000e240000000a00 */
[----:B0-----:R-:W2:Y:S02]  /*0f80*/  LDG.E.64 R8, desc[UR16][R8.64] ;  /* 0x0000001008087981 */ /* 0x001ea4000c1e1b00 */
[----:B--2---:R-:W-:-:S04]  /*0f90*/  ISETP.NE.U32.AND P0, PT, R8, RZ, PT ;  /* 0x000000ff0800720c */ /* 0x004fc80003f05070 */
[----:B------:R-:W-:-:S13]  /*0fa0*/  ISETP.NE.AND.EX P0, PT, R9, RZ, PT, P0 ;  /* 0x000000ff0900720c */ /* 0x000fda0003f05300 */
[----:B------:R-:W-:Y:S05]  /*0fb0*/  @!P0 BRA `(.L_x_11) ;  /* 0x0000000000088947 */ /* 0x000fea0003800000 */
[----:B------:R0:W5:Y:S01]  /*0fc0*/  LD.E R8, desc[UR16][R8.64] ;  /* 0x0000001008087980 */ /* 0x000162000c101900 */
[----:B------:R-:W-:Y:S05]  /*0fd0*/  BRA `(.L_x_12) ;  /* 0x0000000000207947 */ /* 0x000fea0003800000 */
.L_x_11:
[----:B------:R-:W-:Y:S02]  /*0fe0*/  ULDC.64 UR4, c[0x0][0x588] ;  /* 0x0001620000047ab9 */ /* 0x000fe40000000a00 */
[----:B------:R-:W-:-:S04]  /*0ff0*/  ISETP.NE.U32.AND P0, PT, RZ, UR4, PT ;  /* 0x00000004ff007c0c */ /* 0x000fc8000bf05070 */
[----:B------:R-:W-:-:S13]  /*1000*/  ISETP.NE.AND.EX P0, PT, RZ, UR5, PT, P0 ;  /* 0x00000005ff007c0c */ /* 0x000fda000bf05300 */
[----:B------:R-:W-:Y:S05]  /*1010*/  @!P0 BRA `(.L_x_13) ;  /* 0x00000000000c8947 */ /* 0x000fea0003800000 */
[----:B------:R-:W0:Y:S02]  /*1020*/  LDC.64 R8, c[0x0][0x588] ;  /* 0x00016200ff087b82 */ /* 0x000e240000000a00 */
[----:B0-----:R1:W5:Y:S01]  /*1030*/  LDG.E R8, desc[UR16][R8.64] ;  /* 0x0000001008087981 */ /* 0x001362000c1e1900 */
[----:B------:R-:W-:Y:S05]  /*1040*/  BRA `(.L_x_12) ;  /* 0x0000000000047947 */ /* 0x000fea0003800000 */
.L_x_13:
[----:B------:R-:W2:Y:S02]  /*1050*/  LDC R8, c[0x0][0x580] ;  /* 0x00016000ff087b82 */ /* 0x000ea40000000800 */
.L_x_12:
[----:B------:R-:W-:Y:S02]  /*1060*/  ULDC.64 UR4, c[0x0][0x5a0] ;  /* 0x0001680000047ab9 */ /* 0x000fe40000000a00 */
[----:B------:R-:W-:-:S04]  /*1070*/  ISETP.NE.U32.AND P0, PT, RZ, UR4, PT ;  /* 0x00000004ff007c0c */ /* 0x000fc8000bf05070 */
[----:B------:R-:W-:-:S13]  /*1080*/  ISETP.NE.AND.EX P0, PT, RZ, UR5, PT, P0 ;  /* 0x00000005ff007c0c */ /* 0x000fda000bf05300 */
[----:B------:R-:W-:Y:S05]  /*1090*/  @!P0 BRA `(.L_x_14) ;  /* 0x00000000001c8947 */ /* 0x000fea0003800000 */
[----:B------:R-:W3:Y:S02]  /*10a0*/  LDC.64 R12, c[0x0][0x5a0] ;  /* 0x00016800ff0c7b82 */ /* 0x000ee40000000a00 */
[----:B---3--:R-:W3:Y:S02]  /*10b0*/  LDG.E.64 R12, desc[UR16][R12.64] ;  /* 0x000000100c0c7981 */ /* 0x008ee4000c1e1b00 */
[----:B---3--:R-:W-:-:S04]  /*10c0*/  ISETP.NE.U32.AND P0, PT, R12, RZ, PT ;  /* 0x000000ff0c00720c */ /* 0x008fc80003f05070 */
[----:B------:R-:W-:-:S13]  /*10d0*/  ISETP.NE.AND.EX P0, PT, R13, RZ, PT, P0 ;  /* 0x000000ff0d00720c */ /* 0x000fda0003f05300 */
[----:B------:R-:W-:Y:S05]  /*10e0*/  @!P0 BRA `(.L_x_14) ;  /* 0x0000000000088947 */ /* 0x000fea0003800000 */
[----:B01----:R0:W5:Y:S01]  /*10f0*/  LD.E R9, desc[UR16][R12.64] ;  /* 0x000000100c097980 */ /* 0x003162000c101900 */
[----:B------:R-:W-:Y:S05]  /*1100*/  BRA `(.L_x_15) ;  /* 0x0000000000207947 */ /* 0x000fea0003800000 */
.L_x_14:
[----:B------:R-:W-:Y:S02]  /*1110*/  ULDC.64 UR4, c[0x0][0x590] ;  /* 0x0001640000047ab9 */ /* 0x000fe40000000a00 */
[----:B------:R-:W-:-:S04]  /*1120*/  ISETP.NE.U32.AND P0, PT, RZ, UR4, PT ;  /* 0x00000004ff007c0c */ /* 0x000fc8000bf05070 */
[----:B------:R-:W-:-:S13]  /*1130*/  ISETP.NE.AND.EX P0, PT, RZ, UR5, PT, P0 ;  /* 0x00000005ff007c0c */ /* 0x000fda000bf05300 */
[----:B------:R-:W-:Y:S05]  /*1140*/  @!P0 BRA `(.L_x_16) ;  /* 0x00000000000c8947 */ /* 0x000fea0003800000 */
[----:B------:R-:W0:Y:S02]  /*1150*/  LDC.64 R12, c[0x0][0x590] ;  /* 0x00016400ff0c7b82 */ /* 0x000e240000000a00 */
[----:B01----:R1:W5:Y:S01]  /*1160*/  LDG.E R9, desc[UR16][R12.64] ;  /* 0x000000100c097981 */ /* 0x003362000c1e1900 */
[----:B------:R-:W-:Y:S05]  /*1170*/  BRA `(.L_x_15) ;  /* 0x0000000000047947 */ /* 0x000fea0003800000 */
.L_x_16:
[----:B01----:R-:W3:Y:S02]  /*1180*/  LDC R9, c[0x0][0x584] ;  /* 0x00016100ff097b82 */ /* 0x003ee40000000800 */
.L_x_15:
[----:B------:R-:W-:-:S13]  /*1190*/  LOP3.LUT P0, RZ, R14, 0xff, RZ, 0xc0, !PT ;  /* 0x000000ff0eff7812 */ /* 0x000fda000780c0ff */
[----:B------:R-:W-:Y:S05]  /*11a0*/  @!P0 EXIT ;  /* 0x000000000000894d */ /* 0x000fea0003800000 */
[----:B------:R-:W-:Y:S01]  /*11b0*/  ULDC UR4, c[0x0][0x28c] ;  /* 0x0000a30000047ab9 */ /* 0x000fe20000000800 */
[----:B------:R-:W-:Y:S01]  /*11c0*/  LOP3.LUT R142, R4, 0x1, RZ, 0xfc, !PT ;  /* 0x00000001048e7812 */ /* 0x000fe200078efcff */
[----:B------:R-:W-:-:S04]  /*11d0*/  UIADD3 UR4, UR4, 0x7f, URZ ;  /* 0x0000007f04047890 */ /* 0x000fc8000fffe03f */
[----:B------:R-:W-:-:S04]  /*11e0*/  USHF.R.S32.HI UR5, URZ, 0x1f, UR4 ;  /* 0x0000001f3f057899 */ /* 0x000fc80008011404 */
[----:B------:R-:W-:-:S03]  /*11f0*/  ULEA.HI UR5, UR5, UR4, URZ, 0x7 ;  /* 0x0000000405057291 */ /* 0x000fc6000f8f383f */
[----:B------:R-:W-:Y:S01]  /*1200*/  UMOV UR4, URZ ;  /* 0x0000003f00047c82 */ /* 0x000fe20008000000 */
[----:B------:R-:W-:-:S03]  /*1210*/  USHF.R.S32.HI UR9, URZ, 0x7, UR5 ;  /* 0x000000073f097899 */ /* 0x000fc60008011405 */
[----:B------:R-:W-:-:S09]  /*1220*/  UMOV UR5, URZ ;  /* 0x0000003f00057c82 */ /* 0x000fd20008000000 */
.L_x_171:
[----:B01----:R-:W-:Y:S01]  /*1230*/  LOP3.LUT R12, R0, 0x80, RZ, 0xc0, !PT ;  /* 0x00000080000c7812 */ /* 0x003fe200078ec0ff */
[----:B------:R-:W0:Y:S01]  /*1240*/  S2UR UR13, SR_CgaCtaId ;  /* 0x00000000000d79c3 */ /* 0x000e220000008800 */
[----:B------:R-:W-:Y:S01]  /*1250*/  UMOV UR12, 0x400 ;  /* 0x00000400000c7882 */ /* 0x000fe20000000000 */
[----:B------:R-:W-:Y:S01]  /*1260*/  UMOV UR6, URZ ;  /* 0x0000003f00067c82 */ /* 0x000fe20008000000 */
[----:B------:R-:W-:Y:S01]  /*1270*/  SHF.R.U32.HI R12, RZ, 0x7, R12 ;  /* 0x00000007ff0c7819 */ /* 0x000fe2000001160c */
[----:B------:R-:W-:Y:S01]  /*1280*/  UMOV UR7, URZ ;  /* 0x0000003f00077c82 */ /* 0x000fe20008000000 */
[----:B------:R-:W-:Y:S01]  /*1290*/  UMOV UR18, UR5 ;  /* 0x0000000500127c82 */ /* 0x000fe20008000000 */
[----:B------:R-:W-:Y:S02]  /*12a0*/  CS2R R16, SRZ ;  /* 0x0000000000107805 */ /* 0x000fe4000001ff00 */
[----:B------:R-:W-:Y:S01]  /*12b0*/  CS2R R14, SRZ ;  /* 0x00000000000e7805 */ /* 0x000fe2000001ff00 */
[----:B------:R-:W1:Y:S01]  /*12c0*/  LDC R13, c[0x0][0x28c] ;  /* 0x0000a300ff0d7b82 */ /* 0x000e620000000800 */
[----:B------:R-:W4:Y:S01]  /*12d0*/  SHFL.IDX PT, R12, R12, RZ, 0x1f ;  /* 0x00001fff0c0c7589 */ /* 0x000f2200000e0000 */
[----:B------:R-:W-:-:S02]  /*12e0*/  CS2R R18, SRZ ;  /* 0x0000000000127805 */ /* 0x000fc4000001ff00 */
[----:B------:R-:W-:Y:S02]  /*12f0*/  CS2R R20, SRZ ;  /* 0x0000000000147805 */ /* 0x000fe4000001ff00 */
[----:B------:R-:W-:Y:S02]  /*1300*/  CS2R R22, SRZ ;  /* 0x0000000000167805 */ /* 0x000fe4000001ff00 */
[----:B------:R-:W-:Y:S02]  /*1310*/  CS2R R88, SRZ ;  /* 0x0000000000587805 */ /* 0x000fe4000001ff00 */
[----:B------:R-:W-:Y:S02]  /*1320*/  CS2R R90, SRZ ;  /* 0x00000000005a7805 */ /* 0x000fe4000001ff00 */
[----:B------:R-:W-:Y:S02]  /*1330*/  CS2R R94, SRZ ;  /* 0x00000000005e7805 */ /* 0x000fe4000001ff00 */
        /* <DEDUP_REMOVED lines=16> */
[----:B-1----:R-:W-:Y:S02]  /*1440*/  ISETP.GE.AND P0, PT, R13, 0x1, PT ;  /* 0x000000010d00780c */ /* 0x002fe40003f06270 */
[----:B------:R-:W-:Y:S02]  /*1450*/  CS2R R126, SRZ ;  /* 0x00000000007e7805 */ /* 0x000fe4000001ff00 */
[----:B----4-:R-:W-:-:S02]  /*1460*/  R2UR UR8, R12 ;  /* 0x000000000c0872ca */ /* 0x010fc400000e0000 */
[----:B------:R-:W-:Y:S02]  /*1470*/  CS2R R128, SRZ ;  /* 0x0000000000807805 */ /* 0x000fe4000001ff00 */
[----:B------:R-:W-:Y:S02]  /*1480*/  CS2R R130, SRZ ;  /* 0x0000000000827805 */ /* 0x000fe4000001ff00 */
[----:B------:R-:W-:Y:S02]  /*1490*/  CS2R R132, SRZ ;  /* 0x0000000000847805 */ /* 0x000fe4000001ff00 */
[----:B------:R-:W-:Y:S02]  /*14a0*/  CS2R R134, SRZ ;  /* 0x0000000000867805 */ /* 0x000fe4000001ff00 */
[----:B------:R-:W-:Y:S02]  /*14b0*/  CS2R R136, SRZ ;  /* 0x0000000000887805 */ /* 0x000fe4000001ff00 */
[----:B------:R-:W-:Y:S01]  /*14c0*/  CS2R R138, SRZ ;  /* 0x00000000008a7805 */ /* 0x000fe2000001ff00 */
[----:B------:R-:W-:Y:S01]  /*14d0*/  IMAD.MOV.U32 R141, RZ, RZ, RZ ;  /* 0x000000ffff8d7224 */ /* 0x000fe200078e00ff */
[----:B------:R-:W-:Y:S01]  /*14e0*/  CS2R R24, SRZ ;  /* 0x0000000000187805 */ /* 0x000fe2000001ff00 */
[----:B------:R-:W-:Y:S01]  /*14f0*/  IMAD.MOV.U32 R143, RZ, RZ, RZ ;  /* 0x000000ffff8f7224 */ /* 0x000fe200078e00ff */
[----:B---3--:R-:W-:Y:S01]  /*1500*/  CS2R R26, SRZ ;  /* 0x00000000001a7805 */ /* 0x008fe2000001ff00 */
[----:B------:R-:W-:Y:S01]  /*1510*/  IMAD.U32 R144, RZ, RZ, UR4 ;  /* 0x00000004ff907e24 */ /* 0x000fe2000f8e00ff */
[----:B------:R-:W-:Y:S01]  /*1520*/  CS2R R28, SRZ ;  /* 0x00000000001c7805 */ /* 0x000fe2000001ff00 */
[----:B------:R-:W-:Y:S01]  /*1530*/  ULEA.HI UR10, UR8, UR8, URZ, 0x1 ;  /* 0x00000008080a7291 */ /* 0x000fe2000f8f083f */
[----:B------:R-:W-:-:S02]  /*1540*/  CS2R R30, SRZ ;  /* 0x00000000001e7805 */ /* 0x000fc4000001ff00 */
[----:B------:R-:W-:Y:S02]  /*1550*/  CS2R R32, SRZ ;  /* 0x0000000000207805 */ /* 0x000fe4000001ff00 */
[----:B------:R-:W-:Y:S01]  /*1560*/  CS2R R34, SRZ ;  /* 0x0000000000227805 */ /* 0x000fe2000001ff00 */
[----:B------:R-:W-:Y:S01]  /*1570*/  ULOP3.LUT UR11, UR10, 0x7fffe, URZ, 0xc0, !UPT ;  /* 0x0007fffe0a0b7892 */ /* 0x000fe2000f8ec03f */
[----:B------:R-:W-:Y:S01]  /*1580*/  CS2R R36, SRZ ;  /* 0x0000000000247805 */ /* 0x000fe2000001ff00 */
[----:B0-----:R-:W-:Y:S01]  /*1590*/  ULEA UR10, UR13, UR12, 0x18 ;  /* 0x0000000c0d0a7291 */ /* 0x001fe2000f8ec03f */
[----:B------:R-:W-:Y:S01]  /*15a0*/  CS2R R38, SRZ ;  /* 0x0000000000267805 */ /* 0x000fe2000001ff00 */
[----:B------:R-:W-:Y:S01]  /*15b0*/  UIADD3 UR11, UR8, -UR11, URZ ;  /* 0x8000000b080b7290 */ /* 0x000fe2000fffe03f */
[----:B------:R-:W-:Y:S02]  /*15c0*/  CS2R R40, SRZ ;  /* 0x0000000000287805 */ /* 0x000fe4000001ff00 */
[----:B------:R-:W-:Y:S01]  /*15d0*/  CS2R R42, SRZ ;  /* 0x00000000002a7805 */ /* 0x000fe2000001ff00 */
[----:B------:R-:W-:Y:S01]  /*15e0*/  UMOV UR8, URZ ;  /* 0x0000003f00087c82 */ /* 0x000fe20008000000 */
[----:B------:R-:W-:Y:S01]  /*15f0*/  ULEA UR11, UR11, UR10, 0xd ;  /* 0x0000000a0b0b7291 */ /* 0x000fe2000f8e683f */
[----:B------:R-:W-:-:S02]  /*1600*/  CS2R R44, SRZ ;  /* 0x00000000002c7805 */ /* 0x000fc4000001ff00 */
[----:B------:R-:W-:Y:S02]  /*1610*/  CS2R R46, SRZ ;  /* 0x00000000002e7805 */ /* 0x000fe4000001ff00 */
[----:B------:R-:W-:Y:S01]  /*1620*/  CS2R R48, SRZ ;  /* 0x0000000000307805 */ /* 0x000fe2000001ff00 */
[----:B------:R-:W-:Y:S01]  /*1630*/  UIADD3 UR11, UR11, 0x180, URZ ;  /* 0x000001800b0b7890 */ /* 0x000fe2000fffe03f */
[----:B------:R-:W-:Y:S02]  /*1640*/  CS2R R50, SRZ ;  /* 0x0000000000327805 */ /* 0x000fe4000001ff00 */
[----:B------:R-:W-:Y:S02]  /*1650*/  CS2R R52, SRZ ;  /* 0x0000000000347805 */ /* 0x000fe4000001ff00 */
[----:B------:R-:W-:Y:S01]  /*1660*/  CS2R R54, SRZ ;  /* 0x0000000000367805 */ /* 0x000fe2000001ff00 */
[----:B------:R-:W-:Y:S01]  /*1670*/  USHF.R.U32.HI UR11, URZ, 0x4, UR11 ;  /* 0x000000043f0b7899 */ /* 0x000fe2000801160b */
[----:B------:R-:W-:-:S02]  /*1680*/  CS2R R56, SRZ ;  /* 0x0000000000387805 */ /* 0x000fc4000001ff00 */
[----:B------:R-:W-:Y:S02]  /*1690*/  CS2R R58, SRZ ;  /* 0x00000000003a7805 */ /* 0x000fe4000001ff00 */
[----:B------:R-:W-:Y:S01]  /*16a0*/  CS2R R60, SRZ ;  /* 0x00000000003c7805 */ /* 0x000fe2000001ff00 */
[----:B------:R-:W-:Y:S01]  /*16b0*/  ULOP3.LUT UR11, UR11, 0x3fff, URZ, 0xc0, !UPT ;  /* 0x00003fff0b0b7892 */ /* 0x000fe2000f8ec03f */
        /* <DEDUP_REMOVED lines=12> */
[----:B------:R-:W-:Y:S01]  /*1780*/  CS2R R86, SRZ ;  /* 0x0000000000567805 */ /* 0x000fe2000001ff00 */
[----:B------:R-:W-:Y:S06]  /*1790*/  @!P0 BRA `(.L_x_17) ;  /* 0x0000000800608947 */ /* 0x000fec0003800000 */
[----:B------:R-:W-:-:S13]  /*17a0*/  ISETP.NE.AND P1, PT, R142, 0x3, PT ;  /* 0x000000038e00780c */ /* 0x000fda0003f25270 */
[----:B------:R-:W-:Y:S05]  /*17b0*/  @!P1 BRA `(.L_x_18) ;  /* 0x0000000000049947 */ /* 0x000fea0003800000 */
[----:B------:R-:W-:Y:S01]  /*17c0*/  BPT.TRAP 0x1 ;  /* 0x000000040000795c */ /* 0x000fe20000300000 */
.L_x_18:
[----:B------:R-:W-:Y:S01]  /*17d0*/  ULEA UR6, UR5, UR10, 0x3 ;  /* 0x0000000a05067291 */ /* 0x000fe2000f8e183f */
[----:B------:R-:W-:-:S05]  /*17e0*/  IMAD.U32 R12, RZ, RZ, UR4 ;  /* 0x00000004ff0c7e24 */ /* 0x000fca000f8e00ff */
[----:B------:R-:W-:-:S04]  /*17f0*/  SHF.L.U32 R12, R12, 0x1f, RZ ;  /* 0x0000001f0c0c7819 */ /* 0x000fc800000006ff */
[----:B------:R0:W1:Y:S01]  /*1800*/  SYNCS.PHASECHK.TRANS64.TRYWAIT P0, [UR6], R12 ;  /* 0x0000000cff0075a7 */ /* 0x0000620008000146 */
[----:B------:R-:W-:Y:S05]  /*1810*/  @!P1 BRA `(.L_x_19) ;  /* 0x0000000000049947 */ /* 0x000fea0003800000 */
[----:B------:R-:W-:Y:S01]  /*1820*/  BPT.TRAP 0x1 ;  /* 0x000000040000795c */ /* 0x000fe20000300000 */
.L_x_19:
[----:B-1----:R-:W-:Y:S05]  /*1830*/  @P0 BRA `(.L_x_20) ;  /* 0x0000000000080947 */ /* 0x002fea0003800000 */
[----:B------:R-:W1:Y:S02]  /*1840*/  SYNCS.PHASECHK.TRANS64.TRYWAIT P0, [UR6], R12 ;  /* 0x0000000cff0075a7 */ /* 0x000e640008000146 */
[----:B-1----:R-:W-:Y:S05]  /*1850*/  @!P0 BRA `(.L_x_21) ;  /* 0x0000007c00cc8947 */ /* 0x002fea0003800000 */
.L_x_20:
[----:B------:R-:W-:Y:S01]  /*1860*/  UIADD3 UR6, UR10, 0x1c180, URZ ;  /* 0x0001c1800a067890 */ /* 0x000fe2000fffe03f */
[----:B------:R-:W-:Y:S01]  /*1870*/  WARPGROUP.ARRIVE ;  /* 0x00000000000079c5 */ /* 0x000fe20000000000 */
[----:B------:R-:W-:Y:S01]  /*1880*/  ULOP3.LUT UR8, UR11, 0x10000, URZ, 0xfc, !UPT ;  /* 0x000100000b087892 */ /* 0x000fe2000f8efc3f */
[----:B------:R-:W-:Y:S01]  /*1890*/  CS2R R16, SRZ ;  /* 0x0000000000107805 */ /* 0x000fe2000001ff00 */
[----:B------:R-:W-:Y:S01]  /*18a0*/  USHF.R.U32.HI UR6, URZ, 0x4, UR6 ;  /* 0x000000043f067899 */ /* 0x000fe20008011606 */
[----:B------:R-:W-:Y:S01]  /*18b0*/  CS2R R14, SRZ ;  /* 0x00000000000e7805 */ /* 0x000fe2000001ff00 */
[----:B------:R-:W-:Y:S01]  /*18c0*/  UMOV UR13, 0x40000040 ;  /* 0x40000040000d7882 */ /* 0x000fe20000000000 */
[----:B------:R-:W-:Y:S01]  /*18d0*/  UMOV UR15, 0x40000040 ;  /* 0x40000040000f7882 */ /* 0x000fe20000000000 */
[----:B------:R-:W-:Y:S01]  /*18e0*/  ULOP3.LUT UR6, UR6, 0x3fff, URZ, 0xc0, !UPT ;  /* 0x00003fff06067892 */ /* 0x000fe2000f8ec03f */
[----:B------:R-:W-:Y:S02]  /*18f0*/  CS2R R18, SRZ ;  /* 0x0000000000127805 */ /* 0x000fe4000001ff00 */
[----:B------:R-:W-:-:S02]  /*1900*/  CS2R R20, SRZ ;  /* 0x0000000000147805 */ /* 0x000fc4000001ff00 */
[----:B------:R-:W-:Y:S01]  /*1910*/  CS2R R22, SRZ ;  /* 0x0000000000167805 */ /* 0x000fe2000001ff00 */
[----:B------:R-:W-:Y:S01]  /*1920*/  ULOP3.LUT UR7, UR6, 0x10000, URZ, 0xfc, !UPT ;  /* 0x0001000006077892 */ /* 0x000fe2000f8efc3f */
[----:B------:R-:W-:Y:S01]  /*1930*/  CS2R R88, SRZ ;  /* 0x0000000000587805 */ /* 0x000fe2000001ff00 */
[----:B------:R-:W-:Y:S01]  /*1940*/  ULEA UR6, UR5, UR8, 0xa ;  /* 0x0000000805067291 */ /* 0x000fe2000f8e503f */
[----:B------:R-:W-:Y:S01]  /*1950*/  CS2R R90, SRZ ;  /* 0x00000000005a7805 */ /* 0x000fe2000001ff00 */
[----:B------:R-:W-:Y:S01]  /*1960*/  ULEA UR7, UR5, UR7, 0xa ;  /* 0x0000000705077291 */ /* 0x000fe2000f8e503f */
[----:B------:R-:W-:Y:S02]  /*1970*/  CS2R R94, SRZ ;  /* 0x00000000005e7805 */ /* 0x000fe4000001ff00 */
[----:B------:R-:W-:Y:S02]  /*1980*/  CS2R R92, SRZ ;  /* 0x00000000005c7805 */ /* 0x000fe4000001ff00 */
[----:B------:R-:W-:-:S02]  /*1990*/  CS2R R96, SRZ ;  /* 0x0000000000607805 */ /* 0x000fc4000001ff00 */
[----:B------:R-:W-:Y:S01]  /*19a0*/  CS2R R98, SRZ ;  /* 0x0000000000627805 */ /* 0x000fe2000001ff00 */
[----:B------:R-:W-:Y:S01]  /*19b0*/  UMOV UR12, UR6 ;  /* 0x00000006000c7c82 */ /* 0x000fe20008000000 */
[----:B------:R-:W-:Y:S01]  /*19c0*/  CS2R R100, SRZ ;  /* 0x0000000000647805 */ /* 0x000fe2000001ff00 */
[----:B------:R-:W-:Y:S01]  /*19d0*/  UMOV UR14, UR7 ;  /* 0x00000007000e7c82 */ /* 0x000fe20008000000 */
[----:B------:R-:W-:Y:S01]  /*19e0*/  CS2R R102, SRZ ;  /* 0x0000000000667805 */ /* 0x000fe2000001ff00 */
[----:B------:R-:W-:Y:S01]  /*19f0*/  QGMMA.64x128x32.F32.E5M2.E5M2 R24, gdesc[UR12], RZ, !UPT ;  /* 0x01e000000c1879f3 */ /* 0x000fe2000c7038ff */
[----:B------:R-:W-:Y:S01]  /*1a00*/  UIADD3 UR12, UR6, 0x2, URZ ;  /* 0x00000002060c7890 */ /* 0x000fe2000fffe03f */
[----:B------:R-:W-:Y:S01]  /*1a10*/  CS2R R104, SRZ ;  /* 0x0000000000687805 */ /* 0x000fe2000001ff00 */
[----:B------:R-:W-:Y:S01]  /*1a20*/  UIADD3 UR14, UR7, 0x2, URZ ;  /* 0x00000002070e7890 */ /* 0x000fe2000fffe03f */
[----:B------:R-:W-:Y:S01]  /*1a30*/  CS2R R106, SRZ ;  /* 0x00000000006a7805 */ /* 0x000fe2000001ff00 */
[----:B------:R-:W-:Y:S01]  /*1a40*/  UMOV UR13, 0x40000040 ;  /* 0x40000040000d7882 */ /* 0x000fe20000000000 */
[----:B------:R-:W-:Y:S01]  /*1a50*/  UMOV UR15, 0x40000040 ;  /* 0x40000040000f7882 */ /* 0x000fe20000000000 */
        /* <DEDUP_REMOVED lines=16> */
[----:B------:R-:W-:Y:S02]  /*1b60*/  IMAD.MOV.U32 R141, RZ, RZ, RZ ;  /* 0x000000ffff8d7224 */ /* 0x000fe400078e00ff */
[----:B------:R-:W-:Y:S01]  /*1b70*/  IMAD.MOV.U32 R143, RZ, RZ, RZ ;  /* 0x000000ffff8f7224 */ /* 0x000fe200078e00ff */
[----:B------:R-:W-:Y:S01]  /*1b80*/  QGMMA.64x128x32.F32.E5M2.E5M2 R24, gdesc[UR12], R24 ;  /* 0x01e000000c1879f3 */ /* 0x000fe20008703818 */
[----:B------:R-:W-:Y:S02]  /*1b90*/  UIADD3 UR12, UR6, 0x4, URZ ;  /* 0x00000004060c7890 */ /* 0x000fe4000fffe03f */
[----:B------:R-:W-:Y:S01]  /*1ba0*/  UIADD3 UR14, UR7, 0x4, URZ ;  /* 0x00000004070e7890 */ /* 0x000fe2000fffe03f */
[----:B------:R-:W-:Y:S01]  /*1bb0*/  UMOV UR13, 0x40000040 ;  /* 0x40000040000d7882 */ /* 0x000fe20000000000 */
[----:B------:R-:W-:-:S07]  /*1bc0*/  UMOV UR15, 0x40000040 ;  /* 0x40000040000f7882 */ /* 0x000fce0000000000 */
[----:B------:R-:W-:Y:S01]  /*1bd0*/  QGMMA.64x128x32.F32.E5M2.E5M2 R24, gdesc[UR12], R24 ;  /* 0x01e000000c1879f3 */ /* 0x000fe20008703818 */
[----:B------:R-:W-:Y:S02]  /*1be0*/  UIADD3 UR14, UR7, 0x6, URZ ;  /* 0x00000006070e7890 */ /* 0x000fe4000fffe03f */
[----:B------:R-:W-:Y:S01]  /*1bf0*/  UIADD3 UR12, UR6, 0x6, URZ ;  /* 0x00000006060c7890 */ /* 0x000fe2000fffe03f */
[----:B------:R-:W-:Y:S01]  /*1c00*/  ULDC UR7, c[0x0][0x50c] ;  /* 0x0001430000077ab9 */ /* 0x000fe20000000800 */
[----:B------:R-:W-:Y:S01]  /*1c10*/  UMOV UR13, 0x40000040 ;  /* 0x40000040000d7882 */ /* 0x000fe20000000000 */
[----:B------:R-:W-:Y:S01]  /*1c20*/  UISETP.NE.AND UP0, UPT, UR7, 0x4, UPT ;  /* 0x000000040700788c */ /* 0x000fe2000bf05270 */
[----:B------:R-:W-:Y:S01]  /*1c30*/  UMOV UR15, 0x40000040 ;  /* 0x40000040000f7882 */ /* 0x000fe20000000000 */
[----:B------:R-:W-:Y:S02]  /*1c40*/  UMOV UR6, 0x4 ;  /* 0x0000000400067882 */ /* 0x000fe40000000000 */
[----:B------:R-:W-:-:S06]  /*1c50*/  USEL UR7, URZ, 0x1, UP0 ;  /* 0x000000013f077887 */ /* 0x000fcc0008000000 */
[----:B------:R-:W-:Y:S01]  /*1c60*/  ISETP.NE.AND P0, PT, RZ, UR7, PT ;  /* 0x00000007ff007c0c */ /* 0x000fe2000bf05270 */
[----:B------:R-:W-:-:S12]  /*1c70*/  QGMMA.64x128x32.F32.E5M2.E5M2 R24, gdesc[UR12], R24, gsb0 ;  /* 0x01e000000c1879f3 */ /* 0x000fd80008003818 */
[----:B------:R-:W-:Y:S05]  /*1c80*/  @!P0 BRA `(.L_x_22) ;  /* 0x0000000400088947 */ /* 0x000fea0003800000 */
[----:B------:R-:W-:Y:S02]  /*1c90*/  WARPGROUP.DEPBAR.LE gsb0, 0x0 ;  /* 0x00008000000079c5 */ /* 0x000fe40000010000 */
[----:B------:R-:W-:-:S01]  /*1ca0*/  FADD R143, RZ, R24 ;  /* 0x00000018ff8f7221 */ /* 0x000fc20000000000 */
[----:B------:R-:W-:Y:S01]  /*1cb0*/  FADD R138, RZ, R25 ;  /* 0x00000019ff8a7221 */ /* 0x000fe20000000000 */
        /* <DEDUP_REMOVED lines=62> */
[----:B------:R-:W-:-:S06]  /*20a0*/  UMOV UR6, URZ ;  /* 0x0000003f00067c82 */ /* 0x000fcc0008000000 */
.L_x_22:
[----:B------:R-:W-:-:S04]  /*20b0*/  UIADD3 UR18, UR5, 0x1, URZ ;  /* 0x0000000105127890 */ /* 0x000fc8000fffe03f */
[----:B------:R-:W-:-:S04]  /*20c0*/  UISETP.NE.AND UP0, UPT, UR18, 0x7, UPT ;  /* 0x000000071200788c */ /* 0x000fc8000bf05270 */
[----:B------:R-:W-:Y:S02]  /*20d0*/  USEL UR8, URZ, 0x1, UP0 ;  /* 0x000000013f087887 */ /* 0x000fe40008000000 */
[----:B------:R-:W-:Y:S02]  /*20e0*/  USEL UR18, UR18, URZ, UP0 ;  /* 0x0000003f12127287 */ /* 0x000fe40008000000 */
[----:B------:R-:W-:-:S06]  /*20f0*/  ULOP3.LUT UR8, UR4, UR8, URZ, 0x3c, !UPT ;  /* 0x0000000804087292 */ /* 0x000fcc000f8e3c3f */
[----:B------:R-:W-:Y:S01]  /*2100*/  IMAD.U32 R144, RZ, RZ, UR8 ;  /* 0x00000008ff907e24 */ /* 0x000fe2000f8e00ff */
[----:B------:R-:W-:-:S06]  /*2110*/  UMOV UR8, 0x1 ;  /* 0x0000000100087882 */ /* 0x000fcc0000000000 */
.L_x_17:
[----:B------:R-:W-:-:S04]  /*2120*/  UISETP.LT.AND UP0, UPT, UR9, 0x1, UPT ;  /* 0x000000010900788c */ /* 0x000fc8000bf01270 */
[----:B------:R-:W-:-:S04]  /*2130*/  USEL UR12, UR9, 0x1, UP0 ;  /* 0x00000001090c7887 */ /* 0x000fc80008000000 */
[----:B------:R-:W-:-:S04]  /*2140*/  UIADD3 UR12, UR9, -UR12, URZ ;  /* 0x8000000c090c7290 */ /* 0x000fc8000fffe03f */
[----:B------:R-:W-:-:S06]  /*2150*/  UISETP.GE.AND UP0, UPT, UR12, 0x1, UPT ;  /* 0x000000010c00788c */ /* 0x000fcc000bf06270 */
[----:B------:R-:W-:-:S13]  /*2160*/  PLOP3.LUT P0, PT, PT, PT, UP0, 0x80, 0x0 ;  /* 0x000000000000781c */ /* 0x000fda0003f0f008 */
[----:B------:R-:W-:Y:S05]  /*2170*/  @!P0 BRA `(.L_x_23) ;  /* 0x0000000800388947 */ /* 0x000fea0003800000 */
[----:B01----:R-:W-:Y:S01]  /*2180*/  IMAD.U32 R12, RZ, RZ, UR12 ;  /* 0x0000000cff0c7e24 */ /* 0x003fe2000f8e00ff */
[----:B------:R-:W-:Y:S01]  /*2190*/  ULDC UR19, c[0x0][0x50c] ;  /* 0x0001430000137ab9 */ /* 0x000fe20000000800 */
[----:B------:R-:W-:-:S07]  /*21a0*/  IMAD.U32 R13, RZ, RZ, UR5 ;  /* 0x00000005ff0d7e24 */ /* 0x000fce000f8e00ff */
.L_x_31:
[----:B------:R-:W-:-:S13]  /*21b0*/  ISETP.NE.AND P1, PT, R142, 0x3, PT ;  /* 0x000000038e00780c */ /* 0x000fda0003f25270 */
[----:B------:R-:W-:Y:S05]  /*21c0*/  @!P1 BRA `(.L_x_24) ;  /* 0x0000000000049947 */ /* 0x000fea0003800000 */
[----:B------:R-:W-:Y:S01]  /*21d0*/  BPT.TRAP 0x1 ;  /* 0x000000040000795c */ /* 0x000fe20000300000 */
.L_x_24:
[----:B------:R-:W0:Y:S01]  /*21e0*/  S2UR UR12, SR_CgaCtaId ;  /* 0x00000000000c79c3 */ /* 0x000e220000008800 */
[----:B------:R-:W-:Y:S01]  /*21f0*/  UMOV UR10, 0x400 ;  /* 0x00000400000a7882 */ /* 0x000fe20000000000 */
[----:B------:R-:W-:Y:S01]  /*2200*/  SHF.L.U32 R140, R144, 0x1f, RZ ;  /* 0x0000001f908c7819 */ /* 0x000fe200000006ff */
[----:B0-----:R-:W-:-:S04]  /*2210*/  ULEA UR10, UR12, UR10, 0x18 ;  /* 0x0000000a0c0a7291 */ /* 0x001fc8000f8ec03f */
[----:B------:R-:W-:-:S09]  /*2220*/  ULEA UR12, UR18, UR10, 0x3 ;  /* 0x0000000a120c7291 */ /* 0x000fd2000f8e183f */
[----:B------:R0:W1:Y:S01]  /*2230*/  SYNCS.PHASECHK.TRANS64.TRYWAIT P0, [UR12], R140 ;  /* 0x0000008cff0075a7 */ /* 0x000062000800014c */
[----:B------:R-:W-:Y:S05]  /*2240*/  @!P1 BRA `(.L_x_25) ;  /* 0x0000000000049947 */ /* 0x000fea0003800000 */
[----:B------:R-:W-:Y:S01]  /*2250*/  BPT.TRAP 0x1 ;  /* 0x000000040000795c */ /* 0x000fe20000300000 */
.L_x_25:
[----:B-1----:R-:W-:Y:S05]  /*2260*/  @P0 BRA `(.L_x_26) ;  /* 0x0000000000080947 */ /* 0x002fea0003800000 */
[----:B------:R-:W1:Y:S02]  /*2270*/  SYNCS.PHASECHK.TRANS64.TRYWAIT P0, [UR12], R140 ;  /* 0x0000008cff0075a7 */ /* 0x000e64000800014c */
[----:B-1----:R-:W-:Y:S05]  /*2280*/  @!P0 BRA `(.L_x_27) ;  /* 0x0000007400588947 */ /* 0x002fea0003800000 */
.L_x_26:
[----:B------:R-:W-:Y:S01]  /*2290*/  UIADD3 UR12, UR10, 0x1c180, URZ ;  /* 0x0001c1800a0c7890 */ /* 0x000fe2000fffe03f */
[----:B------:R-:W-:Y:S01]  /*22a0*/  WARPGROUP.ARRIVE ;  /* 0x00000000000079c5 */ /* 0x000fe20000000000 */
[----:B------:R-:W-:Y:S02]  /*22b0*/  UISETP.NE.AND UP0, UPT, UR7, URZ, UPT ;  /* 0x0000003f0700728c */ /* 0x000fe4000bf05270 */
[----:B------:R-:W-:Y:S02]  /*22c0*/  USHF.R.U32.HI UR12, URZ, 0x4, UR12 ;  /* 0x000000043f0c7899 */ /* 0x000fe4000801160c */
[----:B------:R-:W-:Y:S02]  /*22d0*/  USEL UR8, UR8, URZ, !UP0 ;  /* 0x0000003f08087287 */ /* 0x000fe4000c000000 */
[----:B------:R-:W-:Y:S02]  /*22e0*/  ULOP3.LUT UR12, UR12, 0x3fff, URZ, 0xc0, !UPT ;  /* 0x00003fff0c0c7892 */ /* 0x000fe4000f8ec03f */
[----:B------:R-:W-:-:S02]  /*22f0*/  UISETP.NE.U32.AND UP0, UPT, UR8, URZ, UPT ;  /* 0x0000003f0800728c */ /* 0x000fc4000bf05070 */
[----:B------:R-:W-:Y:S02]  /*2300*/  ULOP3.LUT UR7, UR11, 0x10000, URZ, 0xfc, !UPT ;  /* 0x000100000b077892 */ /* 0x000fe4000f8efc3f */
[----:B------:R-:W-:Y:S02]  /*2310*/  ULOP3.LUT UR8, UR12, 0x10000, URZ, 0xfc, !UPT ;  /* 0x000100000c087892 */ /* 0x000fe4000f8efc3f */
[----:B------:R-:W-:Y:S02]  /*2320*/  ULEA UR7, UR18, UR7, 0xa ;  /* 0x0000000712077291 */ /* 0x000fe4000f8e503f */
[----:B------:R-:W-:Y:S01]  /*2330*/  ULEA UR8, UR18, UR8, 0xa ;  /* 0x0000000812087291 */ /* 0x000fe2000f8e503f */
[----:B------:R-:W-:Y:S01]  /*2340*/  UMOV UR13, 0x40000040 ;  /* 0x40000040000d7882 */ /* 0x000fe20000000000 */
[----:B------:R-:W-:Y:S01]  /*2350*/  UMOV UR15, 0x40000040 ;  /* 0x40000040000f7882 */ /* 0x000fe20000000000 */
[----:B------:R-:W-:Y:S02]  /*2360*/  UIADD3 UR6, UR6, 0x4, URZ ;  /* 0x0000000406067890 */ /* 0x000fe4000fffe03f */
[----:B------:R-:W-:-:S02]  /*2370*/  UMOV UR12, UR7 ;  /* 0x00000007000c7c82 */ /* 0x000fc40008000000 */
[----:B------:R-:W-:Y:S02]  /*2380*/  UMOV UR14, UR8 ;  /* 0x00000008000e7c82 */ /* 0x000fe40008000000 */
[----:B------:R-:W-:Y:S01]  /*2390*/  QGMMA.64x128x32.F32.E5M2.E5M2 R24, gdesc[UR12], R24, UP0 ;  /* 0x01e000000c1879f3 */ /* 0x000fe2000bf03818 */
[----:B------:R-:W-:Y:S02]  /*23a0*/  UIADD3 UR12, UR7, 0x2, URZ ;  /* 0x00000002070c7890 */ /* 0x000fe4000fffe03f */
[----:B------:R-:W-:Y:S01]  /*23b0*/  UIADD3 UR14, UR8, 0x2, URZ ;  /* 0x00000002080e7890 */ /* 0x000fe2000fffe03f */
[----:B------:R-:W-:Y:S01]  /*23c0*/  UMOV UR13, 0x40000040 ;  /* 0x40000040000d7882 */ /* 0x000fe20000000000 */
[----:B------:R-:W-:Y:S01]  /*23d0*/  UMOV UR15, 0x40000040 ;  /* 0x40000040000f7882 */ /* 0x000fe20000000000 */
[----:B------:R-:W-:-:S06]  /*23e0*/  UISETP.NE.AND UP0, UPT, UR6, UR19, UPT ;  /* 0x000000130600728c */ /* 0x000fcc000bf05270 */
        /* <DEDUP_REMOVED lines=8> */
[----:B------:R-:W-:Y:S01]  /*2470*/  UMOV UR13, 0x40000040 ;  /* 0x40000040000d7882 */ /* 0x000fe20000000000 */
[----:B------:R-:W-:Y:S01]  /*2480*/  UMOV UR15, 0x40000040 ;  /* 0x40000040000f7882 */ /* 0x000fe20000000000 */
[----:B------:R-:W-:-:S06]  /*2490*/  USEL UR7, URZ, 0x1, UP0 ;  /* 0x000000013f077887 */ /* 0x000fcc0008000000 */
[----:B------:R-:W-:Y:S01]  /*24a0*/  ISETP.NE.AND P0, PT, RZ, UR7, PT ;  /* 0x00000007ff007c0c */ /* 0x000fe2000bf05270 */
[----:B------:R-:W-:Y:S03]  /*24b0*/  QGMMA.64x128x32.F32.E5M2.E5M2 R24, gdesc[UR12], R24, gsb0 ;  /* 0x01e000000c1879f3 */ /* 0x000fe60008003818 */
[----:B------:R-:W-:-:S09]  /*24c0*/  WARPGROUP.DEPBAR.LE gsb0, 0x1 ;  /* 0x00008000000079c5 */ /* 0x000fd20000010100 */
[----:B------:R-:W-:Y:S05]  /*24d0*/  @!P0 BRA `(.L_x_28) ;  /* 0x0000000400088947 */ /* 0x000fea0003800000 */
[----:B------:R-:W-:Y:S02]  /*24e0*/  WARPGROUP.DEPBAR.LE gsb0, 0x0 ;  /* 0x00008000000079c5 */ /* 0x000fe40000010000 */
[----:B------:R-:W-:-:S01]  /*24f0*/  FADD R143, R24, R143 ;  /* 0x0000008f188f7221 */ /* 0x000fc20000000000 */
[----:B------:R-:W-:Y:S01]  /*2500*/  FADD R138, R25, R138 ;  /* 0x0000008a198a7221 */ /* 0x000fe20000000000 */
        /* <DEDUP_REMOVED lines=62> */
[----:B------:R-:W-:-:S06]  /*28f0*/  UMOV UR6, URZ ;  /* 0x0000003f00067c82 */ /* 0x000fcc0008000000 */
.L_x_28:
[----:B------:R-:W-:Y:S05]  /*2900*/  @!P1 BRA `(.L_x_29) ;  /* 0x0000000000049947 */ /* 0x000fea0003800000 */
[----:B------:R-:W-:Y:S01]  /*2910*/  BPT.TRAP 0x1 ;  /* 0x000000040000795c */ /* 0x000fe20000300000 */
.L_x_29:
[----:B------:R-:W-:-:S13]  /*2920*/  ISETP.NE.AND P0, PT, R6, RZ, PT ;  /* 0x000000ff0600720c */ /* 0x000fda0003f05270 */
[----:B01----:R-:W-:-:S05]  /*2930*/  @P0 LEA R140, R13, UR10, 0x3 ;  /* 0x0000000a0d8c0c11 */ /* 0x003fca000f8e18ff */
[----:B------:R-:W-:-:S05]  /*2940*/  @P0 VIADD R140, R140, 0x38 ;  /* 0x000000388c8c0836 */ /* 0x000fca0000000000 */
[----:B------:R-:W-:-:S04]  /*2950*/  @P0 PRMT R140, R5, 0x654, R140 ;  /* 0x00000654058c0816 */ /* 0x000fc8000000008c */
[----:B------:R0:W-:Y:S01]  /*2960*/  @P0 SYNCS.ARRIVE.TRANS64.RED.A1T0 RZ, [R140+URZ], RZ ;  /* 0x000000ff8cff09a7 */ /* 0x0001e2000810043f */
[----:B------:R-:W-:-:S13]  /*2970*/  ISETP.GT.U32.AND P0, PT, R4, 0x1, PT ;  /* 0x000000010400780c */ /* 0x000fda0003f04070 */
[----:B0-----:R-:W-:Y:S05]  /*2980*/  @P0 BRA `(.L_x_30) ;  /* 0x0000000000040947 */ /* 0x001fea0003800000 */
[----:B------:R-:W-:Y:S01]  /*2990*/  BPT.TRAP 0x1 ;  /* 0x000000040000795c */ /* 0x000fe20000300000 */
.L_x_30:
[----:B------:R-:W-:Y:S01]  /*29a0*/  UIADD3 UR18, UR18, 0x1, URZ ;  /* 0x0000000112127890 */ /* 0x000fe2000fffe03f */
[C---:B------:R-:W-:Y:S01]  /*29b0*/  ISETP.GT.AND P1, PT, R12.reuse, 0x1, PT ;  /* 0x000000010c00780c */ /* 0x040fe20003f24270 */
[----:B------:R-:W-:Y:S02]  /*29c0*/  VIADD R13, R13, 0x1 ;  /* 0x000000010d0d7836 */ /* 0x000fe40000000000 */
[----:B------:R-:W-:Y:S01]  /*29d0*/  UISETP.NE.AND UP0, UPT, UR18, 0x7, UPT ;  /* 0x000000071200788c */ /* 0x000fe2000bf05270 */
[----:B------:R-:W-:Y:S02]  /*29e0*/  VIADD R12, R12, 0xffffffff ;  /* 0xffffffff0c0c7836 */ /* 0x000fe40000000000 */
[C---:B------:R-:W-:Y:S01]  /*29f0*/  ISETP.NE.AND P0, PT, R13.reuse, 0x7, PT ;  /* 0x000000070d00780c */ /* 0x040fe20003f05270 */
[----:B------:R-:W-:Y:S02]  /*2a00*/  USEL UR8, URZ, 0x1, UP0 ;  /* 0x000000013f087887 */ /* 0x000fe40008000000 */
[----:B------:R-:W-:Y:S01]  /*2a10*/  USEL UR18, UR18, URZ, UP0 ;  /* 0x0000003f12127287 */ /* 0x000fe20008000000 */
[----:B------:R-:W-:-:S03]  /*2a20*/  SEL R13, R13, RZ, P0 ;  /* 0x000000ff0d0d7207 */ /* 0x000fc60000000000 */
[----:B------:R-:W-:Y:S01]  /*2a30*/  LOP3.LUT R144, R144, UR8, RZ, 0x3c, !PT ;  /* 0x0000000890907c12 */ /* 0x000fe2000f8e3cff */
[----:B------:R-:W-:Y:S01]  /*2a40*/  UMOV UR8, 0x1 ;  /* 0x0000000100087882 */ /* 0x000fe20000000000 */
[----:B------:R-:W-:Y:S06]  /*2a50*/  @P1 BRA `(.L_x_31) ;  /* 0xfffffff400d41947 */ /* 0x000fec000383ffff */
.L_x_23:
[----:B------:R-:W-:Y:S01]  /*2a60*/  UISETP.NE.AND UP0, UPT, UR6, URZ, UPT ;  /* 0x0000003f0600728c */ /* 0x000fe2000bf05270 */
[----:B01----:R-:W0:Y:S03]  /*2a70*/  LDC R12, c[0x0][0x28c] ;  /* 0x0000a300ff0c7b82 */ /* 0x003e260000000800 */
[----:B------:R-:W-:-:S06]  /*2a80*/  USEL UR6, URZ, 0x1, !UP0 ;  /* 0x000000013f067887 */ /* 0x000fcc000c000000 */
[----:B------:R-:W-:Y:S02]  /*2a90*/  ISETP.NE.AND P0, PT, RZ, UR6, PT ;  /* 0x00000006ff007c0c */ /* 0x000fe4000bf05270 */
[----:B0-----:R-:W-:-:S11]  /*2aa0*/  ISETP.GE.AND P1, PT, R12, 0x1, PT ;  /* 0x000000010c00780c */ /* 0x001fd60003f26270 */
[----:B------:R-:W-:Y:S05]  /*2ab0*/  @!P0 BRA `(.L_x_32) ;  /* 0x0000000400048947 */ /* 0x000fea0003800000 */
[----:B------:R-:W-:Y:S02]  /*2ac0*/  WARPGROUP.DEPBAR.LE gsb0, 0x0 ;  /* 0x00008000000079c5 */ /* 0x000fe40000010000 */
[----:B------:R-:W-:Y:S01]  /*2ad0*/  FADD R143, R24, R143 ;  /* 0x0000008f188f7221 */ /* 0x000fe20000000000 */
        /* <DEDUP_REMOVED lines=62> */
[----:B------:R-:W-:-:S07]  /*2ec0*/  FADD R16, R16, R87 ;  /* 0x0000005710107221 */ /* 0x000fce0000000000 */
.L_x_32:
[----:B------:R-:W-:Y:S02]  /*2ed0*/  WARPGROUP.DEPBAR.LE gsb0, 0x0 ;  /* 0x00008000000079c5 */ /* 0x000fe40000010000 */
[----:B------:R-:W-:Y:S05]  /*2ee0*/  @!P1 BRA `(.L_x_33) ;  /* 0x00000000005c9947 */ /* 0x000fea0003800000 */
[----:B------:R-:W-:-:S13]  /*2ef0*/  ISETP.NE.AND P0, PT, R142, 0x3, PT ;  /* 0x000000038e00780c */ /* 0x000fda0003f05270 */
[----:B------:R-:W-:Y:S05]  /*2f00*/  @!P0 BRA `(.L_x_34) ;  /* 0x0000000000048947 */ /* 0x000fea0003800000 */
[----:B------:R-:W-:Y:S01]  /*2f10*/  BPT.TRAP 0x1 ;  /* 0x000000040000795c */ /* 0x000fe20000300000 */
.L_x_34:
[----:B------:R-:W-:Y:S01]  /*2f20*/  ISETP.NE.AND P0, PT, R6, RZ, PT ;  /* 0x000000ff0600720c */ /* 0x000fe20003f05270 */
[----:B------:R-:W-:Y:S01]  /*2f30*/  BSSY B0, `(.L_x_35) ;  /* 0x0000010000007945 */ /* 0x000fe20003800000 */
[----:B------:R-:W-:-:S11]  /*2f40*/  ISETP.GT.U32.AND P1, PT, R4, 0x1, PT ;  /* 0x000000010400780c */ /* 0x000fd60003f24070 */
[----:B------:R-:W-:Y:S05]  /*2f50*/  @!P0 BRA `(.L_x_36) ;  /* 0x0000000000348947 */ /* 0x000fea0003800000 */
[----:B------:R-:W-:-:S04]  /*2f60*/  UISETP.LT.AND UP0, UPT, UR9, 0x1, UPT ;  /* 0x000000010900788c */ /* 0x000fc8000bf01270 */
[----:B------:R-:W-:-:S04]  /*2f70*/  USEL UR8, UR9, 0x1, UP0 ;  /* 0x0000000109087887 */ /* 0x000fc80008000000 */
[----:B------:R-:W-:-:S04]  /*2f80*/  UIADD3 UR8, UR5, UR9, -UR8 ;  /* 0x0000000905087290 */ /* 0x000fc8000fffe808 */
[----:B------:R-:W-:-:S04]  /*2f90*/  UIMAD.WIDE.U32 UR6, UR8, 0x24924925, URZ ;  /* 0x24924925080678a5 */ /* 0x000fc8000f8e003f */
[----:B------:R-:W-:-:S04]  /*2fa0*/  UIADD3 UR6, UR8, -UR7, URZ ;  /* 0x8000000708067290 */ /* 0x000fc8000fffe03f */
[----:B------:R-:W-:-:S04]  /*2fb0*/  ULEA.HI UR6, UR6, UR7, URZ, 0x1f ;  /* 0x0000000706067291 */ /* 0x000fc8000f8ff83f */
[----:B------:R-:W-:-:S04]  /*2fc0*/  USHF.R.U32.HI UR6, URZ, 0x2, UR6 ;  /* 0x000000023f067899 */ /* 0x000fc80008011606 */
[----:B------:R-:W-:-:S04]  /*2fd0*/  UIMAD UR6, UR6, -0x7, UR8 ;  /* 0xfffffff9060678a4 */ /* 0x000fc8000f8e0208 */
[----:B------:R-:W-:-:S04]  /*2fe0*/  ULEA UR6, UR6, UR10, 0x3 ;  /* 0x0000000a06067291 */ /* 0x000fc8000f8e183f */
[----:B------:R-:W-:-:S06]  /*2ff0*/  UIADD3 UR6, UR6, 0x38, URZ ;  /* 0x0000003806067890 */ /* 0x000fcc000fffe03f */
[----:B------:R-:W-:-:S05]  /*3000*/  IMAD.U32 R12, RZ, RZ, UR6 ;  /* 0x00000006ff0c7e24 */ /* 0x000fca000f8e00ff */
[----:B------:R-:W-:-:S04]  /*3010*/  PRMT R12, R5, 0x654, R12 ;  /* 0x00000654050c7816 */ /* 0x000fc8000000000c */
[----:B------:R0:W-:Y:S03]  /*3020*/  SYNCS.ARRIVE.TRANS64.RED.A1T0 RZ, [R12+URZ], RZ ;  /* 0x000000ff0cff79a7 */ /* 0x0001e6000810043f */
.L_x_36:
[----:B------:R-:W-:Y:S05]  /*3030*/  BSYNC B0 ;  /* 0x0000000000007941 */ /* 0x000fea0003800000 */
.L_x_35:
[----:B------:R-:W-:Y:S05]  /*3040*/  @P1 BRA `(.L_x_33) ;  /* 0x0000000000041947 */ /* 0x000fea0003800000 */
[----:B------:R-:W-:Y:S01]  /*3050*/  BPT.TRAP 0x1 ;  /* 0x000000040000795c */ /* 0x000fe20000300000 */
.L_x_33:
[----:B------:R-:W1:Y:S01]  /*3060*/  LDC R26, c[0x0][0x288] ;  /* 0x0000a200ff1a7b82 */ /* 0x000e620000000800 */
[--C-:B0-----:R-:W-:Y:S01]  /*3070*/  SHF.R.U32.HI R12, RZ, 0x2, R0.reuse ;  /* 0x00000002ff0c7819 */ /* 0x101fe20000011600 */
[----:B------:R-:W-:Y:S01]  /*3080*/  UIADD3 UR8, UR9, UR5, URZ ;  /* 0x0000000509087290 */ /* 0x000fe2000fffe03f */
[----:B------:R-:W-:Y:S01]  /*3090*/  SHF.R.U32.HI R25, RZ, 0x7, R0 ;  /* 0x00000007ff197819 */ /* 0x000fe20000011600 */
[----:B------:R-:W-:Y:S01]  /*30a0*/  IMAD.SHL.U32 R29, R11, 0x80, RZ ;  /* 0x000000800b1d7824 */ /* 0x000fe200078e00ff */
[----:B------:R-:W-:Y:S01]  /*30b0*/  LOP3.LUT R13, R12, 0x7, RZ, 0xc0, !PT ;  /* 0x000000070c0d7812 */ /* 0x000fe200078ec0ff */
[----:B------:R-:W-:Y:S01]  /*30c0*/  UISETP.GT.U32.AND UP0, UPT, UR8, 0x6, UPT ;  /* 0x000000060800788c */ /* 0x000fe2000bf04070 */
[----:B------:R-:W-:Y:S01]  /*30d0*/  LOP3.LUT R24, R0, 0x60, RZ, 0xc0, !PT ;  /* 0x0000006000187812 */ /* 0x000fe200078ec0ff */
[----:B------:R-:W-:Y:S01]  /*30e0*/  UIMAD.WIDE.U32 UR6, UR8, 0x24924925, URZ ;  /* 0x24924925080678a5 */ /* 0x000fe2000f8e003f */
[----:B------:R-:W-:Y:S01]  /*30f0*/  LOP3.LUT R12, R25, 0x1, RZ, 0xc0, !PT ;  /* 0x00000001190c7812 */ /* 0x000fe200078ec0ff */
[----:B------:R-:W-:Y:S01]  /*3100*/  IMAD.SHL.U32 R31, R10, 0x80, RZ ;  /* 0x000000800a1f7824 */ /* 0x000fe200078e00ff */
[----:B------:R-:W-:Y:S01]  /*3110*/  SHF.R.U32.HI R28, RZ, 0x1, R24 ;  /* 0x00000001ff1c7819 */ /* 0x000fe20000011618 */
[----:B------:R-:W-:Y:S01]  /*3120*/  ULDC UR12, c[0x0][0x284] ;  /* 0x0000a100000c7ab9 */ /* 0x000fe20000000800 */
[----:B------:R-:W-:Y:S01]  /*3130*/  UISETP.LT.U32.AND UP0, UPT, UR9, 0x7, UP0 ;  /* 0x000000070900788c */ /* 0x000fe20008701070 */
[----:B------:R-:W-:Y:S01]  /*3140*/  IMAD.SHL.U32 R24, R12, 0x40, RZ ;  /* 0x000000400c187824 */ /* 0x000fe200078e00ff */
[----:B------:R-:W-:Y:S01]  /*3150*/  IADD3 R25, RZ, -R28, -R13 ;  /* 0x8000001cff197210 */ /* 0x000fe20007ffe80d */
[----:B------:R-:W-:Y:S01]  /*3160*/  UIADD3 UR5, UR8, -UR7, URZ ;  /* 0x8000000708057290 */ /* 0x000fe2000fffe03f */
[----:B------:R-:W-:Y:S01]  /*3170*/  SHF.R.S32.HI R34, RZ, 0x1f, R7 ;  /* 0x0000001fff227819 */ /* 0x000fe20000011407 */
[----:B------:R-:W-:Y:S01]  /*3180*/  UISETP.GE.U32.AND UP1, UPT, UR9, 0x7, UPT ;  /* 0x000000070900788c */ /* 0x000fe2000bf26070 */
[----:B------:R-:W-:Y:S01]  /*3190*/  LOP3.LUT R13, R24, 0x40, R13, 0xe2, !PT ;  /* 0x00000040180d7812 */ /* 0x000fe200078ee20d */
[----:B------:R-:W-:Y:S01]  /*31a0*/  IMAD.SHL.U32 R24, R0, 0x2, RZ ;  /* 0x0000000200187824 */ /* 0x000fe200078e00ff */
[----:B------:R-:W-:Y:S01]  /*31b0*/  USEL UR6, URZ, 0x1, !UP0 ;  /* 0x000000013f067887 */ /* 0x000fe2000c000000 */
[----:B------:R-:W-:Y:S01]  /*31c0*/  IMAD R30, R12, -0x40, R25 ;  /* 0xffffffc00c1e7824 */ /* 0x000fe200078e0219 */
[----:B------:R-:W-:Y:S01]  /*31d0*/  LOP3.LUT R12, R0, 0x3, RZ, 0xc0, !PT ;  /* 0x00000003000c7812 */ /* 0x000fe200078ec0ff */
[----:B------:R-:W-:Y:S01]  /*31e0*/  ULEA.HI UR5, UR5, UR7, URZ, 0x1f ;  /* 0x0000000705057291 */ /* 0x000fe2000f8ff83f */
[C---:B-1----:R-:W-:Y:S01]  /*31f0*/  ISETP.GE.AND P0, PT, R29.reuse, R26, PT ;  /* 0x0000001a1d00720c */ /* 0x042fe20003f06270 */
[----:B------:R-:W-:Y:S01]  /*3200*/  ULDC.64 UR10, c[0x0][0x5d0] ;  /* 0x00017400000a7ab9 */ /* 0x000fe20000000a00 */
[----:B------:R-:W-:Y:S01]  /*3210*/  LOP3.LUT R24, R29, 0x6, R24, 0xf8, !PT ;  /* 0x000000061d187812 */ /* 0x000fe200078ef818 */
[----:B------:R-:W-:Y:S01]  /*3220*/  IMAD R32, R34, UR10, RZ ;  /* 0x0000000a22207c24 */ /* 0x000fe2000f8e02ff */
[C---:B------:R-:W-:Y:S01]  /*3230*/  ISETP.GE.OR P0, PT, R31.reuse, UR12, P0 ;  /* 0x0000000c1f007c0c */ /* 0x040fe20008706670 */
[----:B------:R-:W-:Y:S01]  /*3240*/  ULOP3.LUT UR4, UR4, UR6, URZ, 0x3c, !UPT ;  /* 0x0000000604047292 */ /* 0x000fe2000f8e3c3f */
[----:B------:R-:W-:Y:S01]  /*3250*/  SHF.R.S32.HI R25, RZ, 0x1f, R24 ;  /* 0x0000001fff197819 */ /* 0x000fe20000011418 */
[----:B------:R-:W-:Y:S01]  /*3260*/  USHF.R.U32.HI UR5, URZ, 0x2, UR5 ;  /* 0x000000023f057899 */ /* 0x000fe20008011605 */
[----:B------:R-:W-:Y:S01]  /*3270*/  IMAD R12, R12, -0x2, R26 ;  /* 0xfffffffe0c0c7824 */ /* 0x000fe200078e021a */
[----:B------:R-:W-:Y:S01]  /*3280*/  IADD3 R36, -R31, UR12, R30 ;  /* 0x0000000c1f247c10 */ /* 0x000fe2000fffe11e */
[----:B------:R-:W-:Y:S01]  /*3290*/  IMAD.WIDE R26, R10, 0x80, RZ ;  /* 0x000000800a1a7825 */ /* 0x000fe200078e02ff */
[----:B------:R-:W-:-:S02]  /*32a0*/  @UP1 ULOP3.LUT UR4, UR4, 0x1, UR5, 0x78, !UPT ;  /* 0x0000000104041892 */ /* 0x000fc4000f8e7805 */
[----:B------:R-:W-:Y:S01]  /*32b0*/  UIMAD UR5, UR5, -0x7, UR8 ;  /* 0xfffffff9050578a4 */ /* 0x000fe2000f8e0208 */
[C---:B------:R-:W-:Y:S01]  /*32c0*/  IMAD R33, R7.reuse, UR11, R32 ;  /* 0x0000000b07217c24 */ /* 0x040fe2000f8e0220 */
[----:B------:R-:W-:Y:S01]  /*32d0*/  LOP3.LUT R35, R26, R13, R28, 0xfe, !PT ;  /* 0x0000000d1a237212 */ /* 0x000fe200078efe1c */
[----:B------:R-:W-:-:S04]  /*32e0*/  IMAD.WIDE.U32 R10, R7, UR10, R24 ;  /* 0x0000000a070a7c25 */ /* 0x000fc8000f8e0018 */
[----:B------:R-:W-:Y:S02]  /*32f0*/  IMAD.IADD R11, R11, 0x1, R33 ;  /* 0x000000010b0b7824 */ /* 0x000fe400078e0221 */
[----:B------:R-:W-:Y:S02]  /*3300*/  IMAD.IADD R29, R12, 0x1, -R29 ;  /* 0x000000010c1d7824 */ /* 0x000fe400078e0a1d */
[----:B------:R-:W-:Y:S01]  /*3310*/  IMAD.MOV.U32 R28, RZ, RZ, -0x1 ;  /* 0xffffffffff1c7424 */ /* 0x000fe200078e00ff */
[----:B------:R-:W-:Y:S06]  /*3320*/  @P0 BRA `(.L_x_37) ;  /* 0x0000004400a40947 */ /* 0x000fec0003800000 */
[----:B------:R-:W0:Y:S01]  /*3330*/  LDC.64 R32, c[0x0][0x5c8] ;  /* 0x00017200ff207b82 */ /* 0x000e220000000a00 */
[----:B------:R-:W-:Y:S01]  /*3340*/  ULDC.64 UR6, c[0x0][0x5c0] ;  /* 0x0001700000067ab9 */ /* 0x000fe20000000a00 */
[----:B------:R-:W-:Y:S01]  /*3350*/  BSSY B0, `(.L_x_37) ;  /* 0x0000466000007945 */ /* 0x000fe20003800000 */
[-C--:B0-----:R-:W-:Y:S02]  /*3360*/  IMAD R12, R27, R32.reuse, RZ ;  /* 0x000000201b0c7224 */ /* 0x081fe400078e02ff */
[----:B------:R-:W-:-:S04]  /*3370*/  IMAD.WIDE.U32 R10, R35, R32, R10 ;  /* 0x00000020230a7225 */ /* 0x000fc800078e000a */
[----:B------:R-:W-:Y:S01]  /*3380*/  IMAD R31, R35, R33, R12 ;  /* 0x00000021231f7224 */ /* 0x000fe200078e020c */
[----:B------:R-:W-:Y:S02]  /*3390*/  LEA R13, P0, R32, R10, 0x3 ;  /* 0x0000000a200d7211 */ /* 0x000fe400078018ff */
[----:B------:R-:W-:Y:S01]  /*33a0*/  IADD3 R12, P1, R10, UR6, RZ ;  /* 0x000000060a0c7c10 */ /* 0x000fe2000ff3e0ff */
[----:B------:R-:W-:Y:S01]  /*33b0*/  IMAD.IADD R31, R11, 0x1, R31 ;  /* 0x000000010b1f7824 */ /* 0x000fe200078e021f */
[----:B------:R-:W-:-:S04]  /*33c0*/  IADD3 R10, P3, R13, UR6, RZ ;  /* 0x000000060d0a7c10 */ /* 0x000fc8000ff7e0ff */
[----:B------:R-:W-:Y:S02]  /*33d0*/  LEA.HI.X R11, R32, R31, R33, 0x3, P0 ;  /* 0x0000001f200b7211 */ /* 0x000fe400000f1c21 */
[----:B---3-5:R-:W-:Y:S02]  /*33e0*/  FSETP.NEU.AND P0, PT, R9, RZ, PT ;  /* 0x000000ff0900720b */ /* 0x028fe40003f0d000 */
[----:B------:R-:W-:Y:S02]  /*33f0*/  IADD3.X R13, R31, UR7, RZ, P1, !PT ;  /* 0x000000071f0d7c10 */ /* 0x000fe40008ffe4ff */
[----:B------:R-:W-:-:S09]  /*3400*/  IADD3.X R11, R11, UR7, RZ, P3, !PT ;  /* 0x000000070b0b7c10 */ /* 0x000fd20009ffe4ff */
[----:B------:R-:W-:Y:S05]  /*3410*/  @!P0 BRA `(.L_x_38) ;  /* 0x00000034005c8947 */ /* 0x000fea0003800000 */
[----:B------:R-:W-:Y:S01]  /*3420*/  ULDC.64 UR6, c[0x0][0x5b8] ;  /* 0x00016e0000067ab9 */ /* 0x000fe20000000a00 */
[----:B------:R-:W-:Y:S01]  /*3430*/  ISETP.GE.AND P0, PT, R36, 0x1, PT ;  /* 0x000000012400780c */ /* 0x000fe20003f06270 */
[----:B------:R-:W-:Y:S01]  /*3440*/  IMAD R32, R34, UR6, RZ ;  /* 0x0000000622207c24 */ /* 0x000fe2000f8e02ff */
[----:B------:R-:W-:Y:S01]  /*3450*/  ULDC.64 UR10, c[0x0][0x5a8] ;  /* 0x00016a00000a7ab9 */ /* 0x000fe20000000a00 */
[----:B------:R-:W-:Y:S01]  /*3460*/  IMAD.WIDE.U32 R30, R7, UR6, R24 ;  /* 0x00000006071e7c25 */ /* 0x000fe2000f8e0018 */
[----:B------:R-:W-:Y:S01]  /*3470*/  ISETP.LT.OR P4, PT, R29, 0x1, !P0 ;  /* 0x000000011d00780c */ /* 0x000fe20004781670 */
[----:B------:R-:W-:Y:S02]  /*3480*/  BSSY B1, `(.L_x_39) ;  /* 0x000000c000017945 */ /* 0x000fe40003800000 */
[----:B------:R-:W-:Y:S01]  /*3490*/  IMAD R7, R7, UR7, R32 ;  /* 0x0000000707077c24 */ /* 0x000fe2000f8e0220 */
[----:B------:R-:W-:-:S03]  /*34a0*/  ULDC.64 UR6, c[0x0][0x5b0] ;  /* 0x00016c0000067ab9 */ /* 0x000fc60000000a00 */
[----:B------:R-:W-:Y:S02]  /*34b0*/  IMAD.IADD R31, R31, 0x1, R7 ;  /* 0x000000011f1f7824 */ /* 0x000fe400078e0207 */
[----:B------:R-:W-:Y:S02]  /*34c0*/  IMAD R7, R27, UR6, RZ ;  /* 0x000000061b077c24 */ /* 0x000fe4000f8e02ff */
[----:B------:R-:W-:-:S04]  /*34d0*/  IMAD.WIDE.U32 R24, R35, UR6, R30 ;  /* 0x0000000623187c25 */ /* 0x000fc8000f8e001e */
[----:B------:R-:W-:Y:S01]  /*34e0*/  IMAD R7, R35, UR7, R7 ;  /* 0x0000000723077c24 */ /* 0x000fe2000f8e0207 */
[----:B------:R-:W-:-:S04]  /*34f0*/  IADD3 R24, P1, R24, UR10, RZ ;  /* 0x0000000a18187c10 */ /* 0x000fc8000ff3e0ff */
[--C-:B------:R-:W-:Y:S02]  /*3500*/  IADD3.X R25, R25, UR11, R7.reuse, P1, !PT ;  /* 0x0000000b19197c10 */ /* 0x100fe40008ffe407 */
[----:B------:R-:W-:Y:S01]  /*3510*/  PRMT R7, RZ, 0x7610, R7 ;  /* 0x00007610ff077816 */ /* 0x000fe20000000007 */
[----:B------:R-:W-:Y:S06]  /*3520*/  @P4 BRA `(.L_x_40) ;  /* 0x0000000000044947 */ /* 0x000fec0003800000 */
[----:B------:R0:W5:Y:S02]  /*3530*/  LDG.E.U8 R7, desc[UR16][R24.64] ;  /* 0x0000001018077981 */ /* 0x000164000c1e1100 */
.L_x_40:
[----:B------:R-:W-:Y:S05]  /*3540*/  BSYNC B1 ;  /* 0x0000000000017941 */ /* 0x000fea0003800000 */
.L_x_39:
[----:B-----5:R-:W-:Y:S01]  /*3550*/  LOP3.LUT R7, R7, 0xff, RZ, 0xc0, !PT ;  /* 0x000000ff07077812 */ /* 0x020fe200078ec0ff */
[----:B------:R-:W-:Y:S01]  /*3560*/  BSSY B1, `(.L_x_41) ;  /* 0x000000b000017945 */ /* 0x000fe20003800000 */
[----:B------:R-:W-:Y:S02]  /*3570*/  ISETP.LT.OR P3, PT, R29, 0x2, !P0 ;  /* 0x000000021d00780c */ /* 0x000fe40004761670 */
[----:B------:R-:W-:-:S05]  /*3580*/  F2FP.F16.E5M2.UNPACK_B R7, R7 ;  /* 0x00000007ff07723e */ /* 0x000fca00020004ff */
[----:B------:R-:W-:Y:S01]  /*3590*/  HADD2.F32 R32, -RZ, R7.H0_H0 ;  /* 0x20000007ff207230 */ /* 0x000fe20000004100 */
[----:B------:R-:W-:-:S04]  /*35a0*/  PRMT R7, RZ, 0x7610, R7 ;  /* 0x00007610ff077816 */ /* 0x000fc80000000007 */
[----:B------:R-:W-:-:S04]  /*35b0*/  FMUL R32, R32, R9 ;  /* 0x0000000920207220 */ /* 0x000fc80000400000 */
[----:B--2---:R-:W-:-:S05]  /*35c0*/  FFMA R32, R143, R8, R32 ;  /* 0x000000088f207223 */ /* 0x004fca0000000020 */
[----:B------:R-:W-:-:S05]  /*35d0*/  F2FP.SATFINITE.E5M2.F32.PACK_AB_MERGE_C R33, RZ, R32, RZ ;  /* 0x00000020ff21723e */ /* 0x000fca00048060ff */
[----:B------:R1:W-:Y:S01]  /*35e0*/  @!P4 STG.E.U8 desc[UR16][R12.64], R33 ;  /* 0x000000210c00c986 */ /* 0x0003e2000c101110 */
[----:B------:R-:W-:Y:S05]  /*35f0*/  @P3 BRA `(.L_x_42) ;  /* 0x0000000000043947 */ /* 0x000fea0003800000 */
[----:B------:R2:W5:Y:S02]  /*3600*/  LDG.E.U8 R7, desc[UR16][R24.64+0x1] ;  /* 0x0000011018077981 */ /* 0x000564000c1e1100 */
.L_x_42:
[----:B------:R-:W-:Y:S05]  /*3610*/  BSYNC B1 ;  /* 0x0000000000017941 */ /* 0x000fea0003800000 */
.L_x_41:
[----:B-----5:R-:W-:Y:S01]  /*3620*/  LOP3.LUT R7, R7, 0xff, RZ, 0xc0, !PT ;  /* 0x000000ff07077812 */ /* 0x020fe200078ec0ff */
[----:B------:R-:W-:Y:S01]  /*3630*/  BSSY B1, `(.L_x_43) ;  /* 0x0000013000017945 */ /* 0x000fe20003800000 */
[----:B-1----:R-:W-:Y:S02]  /*3640*/  IADD3 R33, P1, R35, 0x8, RZ ;  /* 0x0000000823217810 */ /* 0x002fe40007f3e0ff */
[----:B------:R-:W-:-:S03]  /*3650*/  F2FP.F16.E5M2.UNPACK_B R7, R7 ;  /* 0x00000007ff07723e */ /* 0x000fc600020004ff */
[----:B------:R-:W-:Y:S01]  /*3660*/  IMAD.X R27, RZ, RZ, R27, P1 ;  /* 0x000000ffff1b7224 */ /* 0x000fe200008e061b */
[----:B------:R-:W-:Y:S01]  /*3670*/  ISETP.GE.AND P1, PT, R36, 0x9, PT ;  /* 0x000000092400780c */ /* 0x000fe20003f26270 */
[----:B------:R-:W-:Y:S02]  /*3680*/  HADD2.F32 R26, -RZ, R7.H0_H0 ;  /* 0x20000007ff1a7230 */ /* 0x000fe40000004100 */
[----:B------:R-:W-:Y:S01]  /*3690*/  IMAD.WIDE.U32 R30, R33, UR6, R30 ;  /* 0x00000006211e7c25 */ /* 0x000fe2000f8e001e */
[----:B------:R-:W-:-:S03]  /*36a0*/  ISETP.LT.OR P5, PT, R29, 0x1, !P1 ;  /* 0x000000011d00780c */ /* 0x000fc60004fa1670 */
[----:B------:R-:W-:Y:S01]  /*36b0*/  FMUL R7, R26, R9 ;  /* 0x000000091a077220 */ /* 0x000fe20000400000 */
[----:B------:R-:W-:-:S03]  /*36c0*/  IMAD R26, R27, UR6, RZ ;  /* 0x000000061b1a7c24 */ /* 0x000fc6000f8e02ff */
[----:B------:R-:W-:Y:S01]  /*36d0*/  FFMA R7, R138, R8, R7 ;  /* 0x000000088a077223 */ /* 0x000fe20000000007 */
[----:B------:R-:W-:Y:S01]  /*36e0*/  IMAD R33, R33, UR7, R26 ;  /* 0x0000000721217c24 */ /* 0x000fe2000f8e021a */
[----:B------:R-:W-:-:S03]  /*36f0*/  IADD3 R26, P4, R30, UR10, RZ ;  /* 0x0000000a1e1a7c10 */ /* 0x000fc6000ff9e0ff */
[----:B------:R-:W-:Y:S02]  /*3700*/  F2FP.SATFINITE.E5M2.F32.PACK_AB_MERGE_C R35, RZ, R7, RZ ;  /* 0x00000007ff23723e */ /* 0x000fe400048060ff */
[----:B------:R-:W-:Y:S02]  /*3710*/  IADD3.X R27, R31, UR11, R33, P4, !PT ;  /* 0x0000000b1f1b7c10 */ /* 0x000fe4000a7fe421 */
[----:B------:R-:W-:Y:S01]  /*3720*/  PRMT R7, RZ, 0x7610, R7 ;  /* 0x00007610ff077816 */ /* 0x000fe20000000007 */
[----:B------:R1:W-:Y:S01]  /*3730*/  @!P3 STG.E.U8 desc[UR16][R12.64+0x1], R35 ;  /* 0x000001230c00b986 */ /* 0x0003e2000c101110 */
[----:B------:R-:W-:Y:S05]  /*3740*/  @P5 BRA `(.L_x_44) ;  /* 0x0000000000045947 */ /* 0x000fea0003800000 */
[----:B------:R3:W5:Y:S02]  /*3750*/  LDG.E.U8 R7, desc[UR16][R26.64] ;  /* 0x000000101a077981 */ /* 0x000764000c1e1100 */
.L_x_44:
[----:B------:R-:W-:Y:S05]  /*3760*/  BSYNC B1 ;  /* 0x0000000000017941 */ /* 0x000fea0003800000 */
.L_x_43:
[----:B-----5:R-:W-:Y:S01]  /*3770*/  LOP3.LUT R7, R7, 0xff, RZ, 0xc0, !PT ;  /* 0x000000ff07077812 */ /* 0x020fe200078ec0ff */
[----:B------:R-:W-:Y:S01]  /*3780*/  BSSY B1, `(.L_x_45) ;  /* 0x000000b000017945 */ /* 0x000fe20003800000 */
[----:B------:R-:W-:Y:S02]  /*3790*/  ISETP.LT.OR P3, PT, R29, 0x2, !P1 ;  /* 0x000000021d00780c */ /* 0x000fe40004f61670 */
[----:B------:R-:W-:-:S05]  /*37a0*/  F2FP.F16.E5M2.UNPACK_B R7, R7 ;  /* 0x00000007ff07723e */ /* 0x000fca00020004ff */
[----:B------:R-:W-:Y:S01]  /*37b0*/  HADD2.F32 R30, -RZ, R7.H0_H0 ;  /* 0x20000007ff1e7230 */ /* 0x000fe20000004100 */
[----:B------:R-:W-:-:S04]  /*37c0*/  PRMT R7, RZ, 0x7610, R7 ;  /* 0x00007610ff077816 */ /* 0x000fc80000000007 */
[----:B------:R-:W-:-:S04]  /*37d0*/  FMUL R30, R30, R9 ;  /* 0x000000091e1e7220 */ /* 0x000fc80000400000 */
[----:B------:R-:W-:-:S05]  /*37e0*/  FFMA R30, R141, R8, R30 ;  /* 0x000000088d1e7223 */ /* 0x000fca000000001e */
[----:B------:R-:W-:-:S05]  /*37f0*/  F2FP.SATFINITE.E5M2.F32.PACK_AB_MERGE_C R31, RZ, R30, RZ ;  /* 0x0000001eff1f723e */ /* 0x000fca00048060ff */
[----:B------:R4:W-:Y:S01]  /*3800*/  @!P5 STG.E.U8 desc[UR16][R10.64], R31 ;  /* 0x0000001f0a00d986 */ /* 0x0009e2000c101110 */
[----:B------:R-:W-:Y:S05]  /*3810*/  @P3 BRA `(.L_x_46) ;  /* 0x0000000000043947 */ /* 0x000fea0003800000 */
[----:B------:R0:W5:Y:S02]  /*3820*/  LDG.E.U8 R7, desc[UR16][R26.64+0x1] ;  /* 0x000001101a077981 */ /* 0x000164000c1e1100 */
.L_x_46:
[----:B------:R-:W-:Y:S05]  /*3830*/  BSYNC B1 ;  /* 0x0000000000017941 */ /* 0x000fea0003800000 */
.L_x_45:
[----:B-----5:R-:W-:Y:S01]  /*3840*/  LOP3.LUT R7, R7, 0xff, RZ, 0xc0, !PT ;  /* 0x000000ff07077812 */ /* 0x020fe200078ec0ff */
[----:B------:R-:W-:Y:S01]  /*3850*/  BSSY B1, `(.L_x_47) ;  /* 0x000000b000017945 */ /* 0x000fe20003800000 */
[----:B------:R-:W-:Y:S02]  /*3860*/  ISETP.LT.OR P4, PT, R29, 0x9, !P0 ;  /* 0x000000091d00780c */ /* 0x000fe40004781670 */
[----:B------:R-:W-:-:S05]  /*3870*/  F2FP.F16.E5M2.UNPACK_B R7, R7 ;  /* 0x00000007ff07723e */ /* 0x000fca00020004ff */
[----:B------:R-:W-:-:S05]  /*3880*/  HADD2.F32 R30, -RZ, R7.H0_H0 ;  /* 0x20000007ff1e7230 */ /* 0x000fca0000004100 */
[----:B------:R-:W-:-:S04]  /*3890*/  FMUL R7, R30, R9 ;  /* 0x000000091e077220 */ /* 0x000fc80000400000 */
[----:B------:R-:W-:-:S05]  /*38a0*/  FFMA R7, R136, R8, R7 ;  /* 0x0000000888077223 */ /* 0x000fca0000000007 */
[----:B----4-:R-:W-:Y:S02]  /*38b0*/  F2FP.SATFINITE.E5M2.F32.PACK_AB_MERGE_C R31, RZ, R7, RZ ;  /* 0x00000007ff1f723e */ /* 0x010fe400048060ff */
[----:B------:R-:W-:-:S03]  /*38c0*/  PRMT R7, RZ, 0x7610, R7 ;  /* 0x00007610ff077816 */ /* 0x000fc60000000007 */
[----:B------:R4:W-:Y:S01]  /*38d0*/  @!P3 STG.E.U8 desc[UR16][R10.64+0x1], R31 ;  /* 0x0000011f0a00b986 */ /* 0x0009e2000c101110 */
[----:B------:R-:W-:Y:S05]  /*38e0*/  @P4 BRA `(.L_x_48) ;  /* 0x0000000000044947 */ /* 0x000fea0003800000 */
[----:B------:R0:W5:Y:S02]  /*38f0*/  LDG.E.U8 R7, desc[UR16][R24.64+0x8] ;  /* 0x0000081018077981 */ /* 0x000164000c1e1100 */
.L_x_48:
[----:B------:R-:W-:Y:S05]  /*3900*/  BSYNC B1 ;  /* 0x0000000000017941 */ /* 0x000fea0003800000 */
.L_x_47:
        /* <DEDUP_REMOVED lines=8> */
[----:B----4-:R-:W-:-:S05]  /*3990*/  F2FP.SATFINITE.E5M2.F32.PACK_AB_MERGE_C R31, RZ, R30, RZ ;  /* 0x0000001eff1f723e */ /* 0x010fca00048060ff */
[----:B------:R4:W-:Y:S01]  /*39a0*/  @!P4 STG.E.U8 desc[UR16][R12.64+0x8], R31 ;  /* 0x0000081f0c00c986 */ /* 0x0009e2000c101110 */
[----:B------:R-:W-:Y:S05]  /*39b0*/  @P3 BRA `(.L_x_50) ;  /* 0x0000000000043947 */ /* 0x000fea0003800000 */
[----:B------:R0:W5:Y:S02]  /*39c0*/  LDG.E.U8 R7, desc[UR16][R24.64+0x9] ;  /* 0x0000091018077981 */ /* 0x000164000c1e1100 */
.L_x_50:
[----:B------:R-:W-:Y:S05]  /*39d0*/  BSYNC B1 ;  /* 0x0000000000017941 */ /* 0x000fea0003800000 */
.L_x_49:
        /* <DEDUP_REMOVED lines=12> */
.L_x_52:
[----:B------:R-:W-:Y:S05]  /*3aa0*/  BSYNC B1 ;  /* 0x0000000000017941 */ /* 0x000fea0003800000 */
.L_x_51:
        /* <DEDUP_REMOVED lines=12> */
.L_x_54:
[----:B------:R-:W-:Y:S05]  /*3b70*/  BSYNC B1 ;  /* 0x0000000000017941 */ /* 0x000fea0003800000 */
.L_x_53:
        /* <DEDUP_REMOVED lines=12> */
.L_x_56:
[----:B------:R-:W-:Y:S05]  /*3c40*/  BSYNC B1 ;  /* 0x0000000000017941 */ /* 0x000fea0003800000 */
.L_x_55:
        /* <DEDUP_REMOVED lines=12> */
.L_x_58:
[----:B------:R-:W-:Y:S05]  /*3d10*/  BSYNC B1 ;  /* 0x0000000000017941 */ /* 0x000fea0003800000 */
.L_x_57:
        /* <DEDUP_REMOVED lines=12> */
.L_x_60:
[----:B------:R-:W-:Y:S05]  /*3de0*/  BSYNC B1 ;  /* 0x0000000000017941 */ /* 0x000fea0003800000 */
.L_x_59:
        /* <DEDUP_REMOVED lines=12> */
.L_x_62:
[----:B------:R-:W-:Y:S05]  /*3eb0*/  BSYNC B1 ;  /* 0x0000000000017941 */ /* 0x000fea0003800000 */
.L_x_61:
        /* <DEDUP_REMOVED lines=12> */
.L_x_64:
[----:B------:R-:W-:Y:S05]  /*3f80*/  BSYNC B1 ;  /* 0x0000000000017941 */ /* 0x000fea0003800000 */
.L_x_63:
        /* <DEDUP_REMOVED lines=12> */
.L_x_66:
[----:B------:R-:W-:Y:S05]  /*4050*/  BSYNC B1 ;  /* 0x0000000000017941 */ /* 0x000fea0003800000 */
.L_x_65:
        /* <DEDUP_REMOVED lines=12> */
.L_x_68:
[----:B------:R-:W-:Y:S05]  /*4120*/  BSYNC B1 ;  /* 0x0000000000017941 */ /* 0x000fea0003800000 */
.L_x_67:
        /* <DEDUP_REMOVED lines=12> */
.L_x_70:
[----:B------:R-:W-:Y:S05]  /*41f0*/  BSYNC B1 ;  /* 0x0000000000017941 */ /* 0x000fea0003800000 */
.L_x_69:
        /* <DEDUP_REMOVED lines=12> */
.L_x_72:
[----:B------:R-:W-:Y:S05]  /*42c0*/  BSYNC B1 ;  /* 0x0000000000017941 */ /* 0x000fea0003800000 */
.L_x_71:
        /* <DEDUP_REMOVED lines=12> */
.L_x_74:
[----:B------:R-:W-:Y:S05]  /*4390*/  BSYNC B1 ;  /* 0x0000000000017941 */ /* 0x000fea0003800000 */
.L_x_73:
        /* <DEDUP_REMOVED lines=12> */
.L_x_76:
[----:B------:R-:W-:Y:S05]  /*4460*/  BSYNC B1 ;  /* 0x0000000000017941 */ /* 0x000fea0003800000 */
.L_x_75:
        /* <DEDUP_REMOVED lines=12> */
.L_x_78:
[----:B------:R-:W-:Y:S05]  /*4530*/  BSYNC B1 ;  /* 0x0000000000017941 */ /* 0x000fea0003800000 */
.L_x_77:
        /* <DEDUP_REMOVED lines=12> */
.L_x_80:
[----:B------:R-:W-:Y:S05]  /*4600*/  BSYNC B1 ;  /* 0x0000000000017941 */ /* 0x000fea0003800000 */
.L_x_79:
        /* <DEDUP_REMOVED lines=12> */
.L_x_82:
[----:B------:R-:W-:Y:S05]  /*46d0*/  BSYNC B1 ;  /* 0x0000000000017941 */ /* 0x000fea0003800000 */
.L_x_81:
        /* <DEDUP_REMOVED lines=12> */
.L_x_84:
[----:B------:R-:W-:Y:S05]  /*47a0*/  BSYNC B1 ;  /* 0x0000000000017941 */ /* 0x000fea0003800000 */
.L_x_83:
        /* <DEDUP_REMOVED lines=12> */
.L_x_86:
[----:B------:R-:W-:Y:S05]  /*4870*/  BSYNC B1 ;  /* 0x0000000000017941 */ /* 0x000fea0003800000 */
.L_x_85:
        /* <DEDUP_REMOVED lines=12> */
.L_x_88:
[----:B------:R-:W-:Y:S05]  /*4940*/  BSYNC B1 ;  /* 0x0000000000017941 */ /* 0x000fea0003800000 */
.L_x_87:
        /* <DEDUP_REMOVED lines=12> */
.L_x_90:
[----:B------:R-:W-:Y:S05]  /*4a10*/  BSYNC B1 ;  /* 0x0000000000017941 */ /* 0x000fea0003800000 */
.L_x_89:
        /* <DEDUP_REMOVED lines=12> */
.L_x_92:
[----:B------:R-:W-:Y:S05]  /*4ae0*/  BSYNC B1 ;  /* 0x0000000000017941 */ /* 0x000fea0003800000 */
.L_x_91:
        /* <DEDUP_REMOVED lines=12> */
.L_x_94:
[----:B------:R-:W-:Y:S05]  /*4bb0*/  BSYNC B1 ;  /* 0x0000000000017941 */ /* 0x000fea0003800000 */
.L_x_93:
        /* <DEDUP_REMOVED lines=12> */
.L_x_96:
[----:B------:R-:W-:Y:S05]  /*4c80*/  BSYNC B1 ;  /* 0x0000000000017941 */ /* 0x000fea0003800000 */
.L_x_95:
        /* <DEDUP_REMOVED lines=12> */
.L_x_98:
[----:B------:R-:W-:Y:S05]  /*4d50*/  BSYNC B1 ;  /* 0x0000000000017941 */ /* 0x000fea0003800000 */
.L_x_97:
        /* <DEDUP_REMOVED lines=12> */
.L_x_100:
[----:B------:R-:W-:Y:S05]  /*4e20*/  BSYNC B1 ;  /* 0x0000000000017941 */ /* 0x000fea0003800000 */
.L_x_99:
        /* <DEDUP_REMOVED lines=12> */
.L_x_102:
[----:B------:R-:W-:Y:S05]  /*4ef0*/  BSYNC B1 ;  /* 0x0000000000017941 */ /* 0x000fea0003800000 */
.L_x_101:
        /* <DEDUP_REMOVED lines=12> */
.L_x_104:
[----:B------:R-:W-:Y:S05]  /*4fc0*/  BSYNC B1 ;  /* 0x0000000000017941 */ /* 0x000fea0003800000 */
.L_x_103:
        /* <DEDUP_REMOVED lines=12> */
.L_x_106:
[----:B------:R-:W-:Y:S05]  /*5090*/  BSYNC B1 ;  /* 0x0000000000017941 */ /* 0x000fea0003800000 */
.L_x_105:
        /* <DEDUP_REMOVED lines=12> */
.L_x_108:
[----:B------:R-:W-:Y:S05]  /*5160*/  BSYNC B1 ;  /* 0x0000000000017941 */ /* 0x000fea0003800000 */
.L_x_107:
        /* <DEDUP_REMOVED lines=12> */
.L_x_110:
[----:B------:R-:W-:Y:S05]  /*5230*/  BSYNC B1 ;  /* 0x0000000000017941 */ /* 0x000fea0003800000 */
.L_x_109:
        /* <DEDUP_REMOVED lines=12> */
.L_x_112:
[----:B------:R-:W-:Y:S05]  /*5300*/  BSYNC B1 ;  /* 0x0000000000017941 */ /* 0x000fea0003800000 */
.L_x_111:
        /* <DEDUP_REMOVED lines=12> */
.L_x_114:
[----:B------:R-:W-:Y:S05]  /*53d0*/  BSYNC B1 ;  /* 0x0000000000017941 */ /* 0x000fea0003800000 */
.L_x_113:
        /* <DEDUP_REMOVED lines=12> */
.L_x_116:
[----:B------:R-:W-:Y:S05]  /*54a0*/  BSYNC B1 ;  /* 0x0000000000017941 */ /* 0x000fea0003800000 */
.L_x_115:
        /* <DEDUP_REMOVED lines=12> */
.L_x_118:
[----:B------:R-:W-:Y:S05]  /*5570*/  BSYNC B1 ;  /* 0x0000000000017941 */ /* 0x000fea0003800000 */
.L_x_117:
        /* <DEDUP_REMOVED lines=12> */
.L_x_120:
[----:B------:R-:W-:Y:S05]  /*5640*/  BSYNC B1 ;  /* 0x0000000000017941 */ /* 0x000fea0003800000 */
.L_x_119:
        /* <DEDUP_REMOVED lines=12> */
.L_x_122:
[----:B------:R-:W-:Y:S05]  /*5710*/  BSYNC B1 ;  /* 0x0000000000017941 */ /* 0x000fea0003800000 */
.L_x_121:
        /* <DEDUP_REMOVED lines=12> */
.L_x_124:
[----:B------:R-:W-:Y:S05]  /*57e0*/  BSYNC B1 ;  /* 0x0000000000017941 */ /* 0x000fea0003800000 */
.L_x_123:
        /* <DEDUP_REMOVED lines=12> */
.L_x_126:
[----:B------:R-:W-:Y:S05]  /*58b0*/  BSYNC B1 ;  /* 0x0000000000017941 */ /* 0x000fea0003800000 */
.L_x_125:
        /* <DEDUP_REMOVED lines=12> */
.L_x_128:
[----:B------:R-:W-:Y:S05]  /*5980*/  BSYNC B1 ;  /* 0x0000000000017941 */ /* 0x000fea0003800000 */
.L_x_127:
        /* <DEDUP_REMOVED lines=12> */
.L_x_130:
[----:B------:R-:W-:Y:S05]  /*5a50*/  BSYNC B1 ;  /* 0x0000000000017941 */ /* 0x000fea0003800000 */
.L_x_129:
        /* <DEDUP_REMOVED lines=12> */
.L_x_132:
[----:B------:R-:W-:Y:S05]  /*5b20*/  BSYNC B1 ;  /* 0x0000000000017941 */ /* 0x000fea0003800000 */
.L_x_131:
        /* <DEDUP_REMOVED lines=12> */
.L_x_134:
[----:B------:R-:W-:Y:S05]  /*5bf0*/  BSYNC B1 ;  /* 0x0000000000017941 */ /* 0x000fea0003800000 */
.L_x_133:
        /* <DEDUP_REMOVED lines=12> */
.L_x_136:
[----:B------:R-:W-:Y:S05]  /*5cc0*/  BSYNC B1 ;  /* 0x0000000000017941 */ /* 0x000fea0003800000 */
.L_x_135:
        /* <DEDUP_REMOVED lines=12> */
.L_x_138:
[----:B------:R-:W-:Y:S05]  /*5d90*/  BSYNC B1 ;  /* 0x0000000000017941 */ /* 0x000fea0003800000 */
.L_x_137:
        /* <DEDUP_REMOVED lines=12> */
.L_x_140:
[----:B------:R-:W-:Y:S05]  /*5e60*/  BSYNC B1 ;  /* 0x0000000000017941 */ /* 0x000fea0003800000 */
.L_x_139:
        /* <DEDUP_REMOVED lines=12> */
.L_x_142:
[----:B------:R-:W-:Y:S05]  /*5f30*/  BSYNC B1 ;  /* 0x0000000000017941 */ /* 0x000fea0003800000 */
.L_x_141:
        /* <DEDUP_REMOVED lines=12> */
.L_x_144:
[----:B------:R-:W-:Y:S05]  /*6000*/  BSYNC B1 ;  /* 0x0000000000017941 */ /* 0x000fea0003800000 */
.L_x_143:
        /* <DEDUP_REMOVED lines=12> */
.L_x_146:
[----:B------:R-:W-:Y:S05]  /*60d0*/  BSYNC B1 ;  /* 0x0000000000017941 */ /* 0x000fea0003800000 */
.L_x_145:
        /* <DEDUP_REMOVED lines=12> */
.L_x_148:
[----:B------:R-:W-:Y:S05]  /*61a0*/  BSYNC B1 ;  /* 0x0000000000017941 */ /* 0x000fea0003800000 */
.L_x_147:
        /* <DEDUP_REMOVED lines=12> */
.L_x_150:
[----:B------:R-:W-:Y:S05]  /*6270*/  BSYNC B1 ;  /* 0x0000000000017941 */ /* 0x000fea0003800000 */
.L_x_149:
        /* <DEDUP_REMOVED lines=12> */
.L_x_152:
[----:B------:R-:W-:Y:S05]  /*6340*/  BSYNC B1 ;  /* 0x0000000000017941 */ /* 0x000fea0003800000 */
.L_x_151:
        /* <DEDUP_REMOVED lines=12> */
.L_x_154:
[----:B------:R-:W-:Y:S05]  /*6410*/  BSYNC B1 ;  /* 0x0000000000017941 */ /* 0x000fea0003800000 */
.L_x_153:
        /* <DEDUP_REMOVED lines=12> */
.L_x_156:
[----:B------:R-:W-:Y:S05]  /*64e0*/  BSYNC B1 ;  /* 0x0000000000017941 */ /* 0x000fea0003800000 */
.L_x_155:
        /* <DEDUP_REMOVED lines=8> */
[----:B0-----:R-:W-:-:S05]  /*6570*/  F2FP.SATFINITE.E5M2.F32.PACK_AB_MERGE_C R19, RZ, R20, RZ ;  /* 0x00000014ff13723e */ /* 0x001fca00048060ff */
[----:B------:R0:W-:Y:S01]  /*6580*/  @!P4 STG.E.U8 desc[UR16][R10.64+0x70], R19 ;  /* 0x000070130a00c986 */ /* 0x0001e2000c101110 */
[----:B------:R-:W-:Y:S05]  /*6590*/  @P3 BRA `(.L_x_158) ;  /* 0x0000000000043947 */ /* 0x000fea0003800000 */
[----:B------:R0:W5:Y:S02]  /*65a0*/  LDG.E.U8 R7, desc[UR16][R26.64+0x71] ;  /* 0x000071101a077981 */ /* 0x000164000c1e1100 */
.L_x_158:
[----:B------:R-:W-:Y:S05]  /*65b0*/  BSYNC B1 ;  /* 0x0000000000017941 */ /* 0x000fea0003800000 */
.L_x_157:
[----:B-----5:R-:W-:Y:S01]  /*65c0*/  LOP3.LUT R7, R7, 0xff, RZ, 0xc0, !PT ;  /* 0x000000ff07077812 */ /* 0x020fe200078ec0ff */
[----:B------:R-:W-:Y:S01]  /*65d0*/  BSSY B1, `(.L_x_159) ;  /* 0x000000b000017945 */ /* 0x000fe20003800000 */
[----:B------:R-:W-:Y:S02]  /*65e0*/  ISETP.LT.OR P4, PT, R29, 0x79, !P0 ;  /* 0x000000791d00780c */ /* 0x000fe40004781670 */
[----:B------:R-:W-:-:S05]  /*65f0*/  F2FP.F16.E5M2.UNPACK_B R7, R7 ;  /* 0x00000007ff07723e */ /* 0x000fca00020004ff */
[----:B------:R-:W-:-:S05]  /*6600*/  HADD2.F32 R20, -RZ, R7.H0_H0 ;  /* 0x20000007ff147230 */ /* 0x000fca0000004100 */
[----:B------:R-:W-:-:S04]  /*6610*/  FMUL R7, R20, R9 ;  /* 0x0000000914077220 */ /* 0x000fc80000400000 */
[----:B------:R-:W-:-:S05]  /*6620*/  FFMA R7, R18, R8, R7 ;  /* 0x0000000812077223 */ /* 0x000fca0000000007 */
[----:B0-----:R-:W-:Y:S02]  /*6630*/  F2FP.SATFINITE.E5M2.F32.PACK_AB_MERGE_C R19, RZ, R7, RZ ;  /* 0x00000007ff13723e */ /* 0x001fe400048060ff */
[----:B------:R-:W-:-:S03]  /*6640*/  PRMT R7, RZ, 0x7610, R7 ;  /* 0x00007610ff077816 */ /* 0x000fc60000000007 */
[----:B------:R0:W-:Y:S01]  /*6650*/  @!P3 STG.E.U8 desc[UR16][R10.64+0x71], R19 ;  /* 0x000071130a00b986 */ /* 0x0001e2000c101110 */
[----:B------:R-:W-:Y:S05]  /*6660*/  @P4 BRA `(.L_x_160) ;  /* 0x0000000000044947 */ /* 0x000fea0003800000 */
[----:B------:R0:W5:Y:S02]  /*6670*/  LDG.E.U8 R7, desc[UR16][R24.64+0x78] ;  /* 0x0000781018077981 */ /* 0x000164000c1e1100 */
.L_x_160:
[----:B------:R-:W-:Y:S05]  /*6680*/  BSYNC B1 ;  /* 0x0000000000017941 */ /* 0x000fea0003800000 */
.L_x_159:
        /* <DEDUP_REMOVED lines=12> */
.L_x_162:
[----:B------:R-:W-:Y:S05]  /*6750*/  BSYNC B1 ;  /* 0x0000000000017941 */ /* 0x000fea0003800000 */
.L_x_161:
        /* <DEDUP_REMOVED lines=12> */
.L_x_164:
[----:B------:R-:W-:Y:S05]  /*6820*/  BSYNC B1 ;  /* 0x0000000000017941 */ /* 0x000fea0003800000 */
.L_x_163:
[----:B-----5:R-:W-:Y:S01]  /*6830*/  LOP3.LUT R7, R7, 0xff, RZ, 0xc0, !PT ;  /* 0x000000ff07077812 */ /* 0x020fe200078ec0ff */
[----:B------:R-:W-:Y:S01]  /*6840*/  BSSY B1, `(.L_x_165) ;  /* 0x000000b000017945 */ /* 0x000fe20003800000 */
[----:B------:R-:W-:Y:S02]  /*6850*/  ISETP.LT.OR P1, PT, R29, 0x7a, !P1 ;  /* 0x0000007a1d00780c */ /* 0x000fe40004f21670 */
[----:B------:R-:W-:-:S05]  /*6860*/  F2FP.F16.E5M2.UNPACK_B R7, R7 ;  /* 0x00000007ff07723e */ /* 0x000fca00020004ff */
[----:B01----:R-:W-:Y:S01]  /*6870*/  HADD2.F32 R12, -RZ, R7.H0_H0 ;  /* 0x20000007ff0c7230 */ /* 0x003fe20000004100 */
[----:B------:R-:W-:-:S04]  /*6880*/  PRMT R7, RZ, 0x7610, R7 ;  /* 0x00007610ff077816 */ /* 0x000fc80000000007 */
[----:B------:R-:W-:-:S04]  /*6890*/  FMUL R12, R12, R9 ;  /* 0x000000090c0c7220 */ /* 0x000fc80000400000 */
[----:B------:R-:W-:-:S05]  /*68a0*/  FFMA R12, R17, R8, R12 ;  /* 0x00000008110c7223 */ /* 0x000fca000000000c */
[----:B------:R-:W-:-:S05]  /*68b0*/  F2FP.SATFINITE.E5M2.F32.PACK_AB_MERGE_C R13, RZ, R12, RZ ;  /* 0x0000000cff0d723e */ /* 0x000fca00048060ff */
[----:B------:R0:W-:Y:S01]  /*68c0*/  @!P3 STG.E.U8 desc[UR16][R10.64+0x78], R13 ;  /* 0x0000780d0a00b986 */ /* 0x0001e2000c101110 */
[----:B------:R-:W-:Y:S05]  /*68d0*/  @P1 BRA `(.L_x_166) ;  /* 0x0000000000041947 */ /* 0x000fea0003800000 */
[----:B------:R1:W5:Y:S02]  /*68e0*/  LDG.E.U8 R7, desc[UR16][R26.64+0x79] ;  /* 0x000079101a077981 */ /* 0x000364000c1e1100 */
.L_x_166:
[----:B------:R-:W-:Y:S05]  /*68f0*/  BSYNC B1 ;  /* 0x0000000000017941 */ /* 0x000fea0003800000 */
.L_x_165:
[----:B------:R-:W-:Y:S05]  /*6900*/  @P1 BRA `(.L_x_167) ;  /* 0x0000001000281947 */ /* 0x000fea0003800000 */
[----:B-----5:R-:W-:-:S04]  /*6910*/  LOP3.LUT R7, R7, 0xff, RZ, 0xc0, !PT ;  /* 0x000000ff07077812 */ /* 0x020fc800078ec0ff */
[----:B------:R-:W-:-:S05]  /*6920*/  F2FP.F16.E5M2.UNPACK_B R7, R7 ;  /* 0x00000007ff07723e */ /* 0x000fca00020004ff */
[----:B------:R-:W-:-:S05]  /*6930*/  HADD2.F32 R12, -RZ, R7.H0_H0 ;  /* 0x20000007ff0c7230 */ /* 0x000fca0000004100 */
[----:B------:R-:W-:-:S04]  /*6940*/  FMUL R7, R12, R9 ;  /* 0x000000090c077220 */ /* 0x000fc80000400000 */
[----:B------:R-:W-:-:S05]  /*6950*/  FFMA R7, R16, R8, R7 ;  /* 0x0000000810077223 */ /* 0x000fca0000000007 */
[----:B------:R-:W-:-:S05]  /*6960*/  F2FP.SATFINITE.E5M2.F32.PACK_AB_MERGE_C R7, RZ, R7, RZ ;  /* 0x00000007ff07723e */ /* 0x000fca00048060ff */
[----:B------:R0:W-:Y:S01]  /*6970*/  STG.E.U8 desc[UR16][R10.64+0x79], R7 ;  /* 0x000079070a007986 */ /* 0x0001e2000c101110 */
[----:B------:R-:W-:Y:S05]  /*6980*/  BRA `(.L_x_167) ;  /* 0x0000001000087947 */ /* 0x000fea0003800000 */
.L_x_38:
[----:B------:R-:W-:Y:S01]  /*6990*/  ISETP.GE.AND P1, PT, R36, 0x1, PT ;  /* 0x000000012400780c */ /* 0x000fe20003f26270 */
[-C--:B--2---:R-:W-:Y:S01]  /*69a0*/  FMUL R143, R143, R8.reuse ;  /* 0x000000088f8f7220 */ /* 0x084fe20000400000 */
[-C--:B------:R-:W-:Y:S01]  /*69b0*/  FMUL R138, R138, R8.reuse ;  /* 0x000000088a8a7220 */ /* 0x080fe20000400000 */
[----:B------:R-:W-:Y:S01]  /*69c0*/  ISETP.GE.AND P0, PT, R36, 0x9, PT ;  /* 0x000000092400780c */ /* 0x000fe20003f06270 */
[-C--:B------:R-:W-:Y:S01]  /*69d0*/  FMUL R141, R141, R8.reuse ;  /* 0x000000088d8d7220 */ /* 0x080fe20000400000 */
[C---:B------:R-:W-:Y:S01]  /*69e0*/  ISETP.LT.OR P4, PT, R29.reuse, 0x1, !P1 ;  /* 0x000000011d00780c */ /* 0x040fe20004f81670 */
[-C--:B------:R-:W-:Y:S01]  /*69f0*/  FMUL R136, R136, R8.reuse ;  /* 0x0000000888887220 */ /* 0x080fe20000400000 */
[----:B------:R-:W-:Y:S01]  /*6a00*/  ISETP.LT.OR P5, PT, R29, 0x2, !P1 ;  /* 0x000000021d00780c */ /* 0x000fe20004fa1670 */
[-C--:B------:R-:W-:Y:S01]  /*6a10*/  FMUL R139, R139, R8.reuse ;  /* 0x000000088b8b7220 */ /* 0x080fe20000400000 */
[----:B------:R-:W-:Y:S01]  /*6a20*/  F2FP.SATFINITE.E5M2.F32.PACK_AB_MERGE_C R143, RZ, R143, RZ ;  /* 0x0000008fff8f723e */ /* 0x000fe200048060ff */
[----:B------:R-:W-:Y:S01]  /*6a30*/  FMUL R134, R134, R8 ;  /* 0x0000000886867220 */ /* 0x000fe20000400000 */
[----:B------:R-:W-:Y:S01]  /*6a40*/  F2FP.SATFINITE.E5M2.F32.PACK_AB_MERGE_C R7, RZ, R138, RZ ;  /* 0x0000008aff07723e */ /* 0x000fe200048060ff */
[-C--:B------:R-:W-:Y:S01]  /*6a50*/  FMUL R137, R137, R8.reuse ;  /* 0x0000000889897220 */ /* 0x080fe20000400000 */
[C---:B------:R-:W-:Y:S01]  /*6a60*/  ISETP.LT.OR P3, PT, R29.reuse, 0x1, !P0 ;  /* 0x000000011d00780c */ /* 0x040fe20004761670 */
[-C--:B------:R-:W-:Y:S01]  /*6a70*/  FMUL R132, R132, R8.reuse ;  /* 0x0000000884847220 */ /* 0x080fe20000400000 */
[----:B------:R-:W-:Y:S01]  /*6a80*/  ISETP.LT.OR P6, PT, R29, 0xa, !P1 ;  /* 0x0000000a1d00780c */ /* 0x000fe20004fc1670 */
[-C--:B------:R-:W-:Y:S01]  /*6a90*/  FMUL R135, R135, R8.reuse ;  /* 0x0000000887877220 */ /* 0x080fe20000400000 */
[----:B------:R-:W-:Y:S01]  /*6aa0*/  F2FP.SATFINITE.E5M2.F32.PACK_AB_MERGE_C R141, RZ, R141, RZ ;  /* 0x0000008dff8d723e */ /* 0x000fe200048060ff */
[----:B------:R-:W-:Y:S01]  /*6ab0*/  @!P4 STG.E.U8 desc[UR16][R12.64], R143 ;  /* 0x0000008f0c00c986 */ /* 0x000fe2000c101110 */
[C---:B------:R-:W-:Y:S01]  /*6ac0*/  ISETP.LT.OR P4, PT, R29.reuse, 0x2, !P0 ;  /* 0x000000021d00780c */ /* 0x040fe20004781670 */
[----:B------:R-:W-:Y:S01]  /*6ad0*/  FMUL R130, R130, R8 ;  /* 0x0000000882827220 */ /* 0x000fe20000400000 */
[----:B------:R-:W-:Y:S01]  /*6ae0*/  F2FP.SATFINITE.E5M2.F32.PACK_AB_MERGE_C R25, RZ, R136, RZ ;  /* 0x00000088ff19723e */ /* 0x000fe200048060ff */
[----:B------:R0:W-:Y:S01]  /*6af0*/  @!P5 STG.E.U8 desc[UR16][R12.64+0x1], R7 ;  /* 0x000001070c00d986 */ /* 0x0001e2000c101110 */
[----:B------:R-:W-:Y:S01]  /*6b00*/  ISETP.LT.OR P5, PT, R29, 0x9, !P1 ;  /* 0x000000091d00780c */ /* 0x000fe20004fa1670 */
[-C--:B------:R-:W-:Y:S01]  /*6b10*/  FMUL R133, R133, R8.reuse ;  /* 0x0000000885857220 */ /* 0x080fe20000400000 */
[----:B------:R-:W-:Y:S01]  /*6b20*/  F2FP.SATFINITE.E5M2.F32.PACK_AB_MERGE_C R139, RZ, R139, RZ ;  /* 0x0000008bff8b723e */ /* 0x000fe200048060ff */
[----:B------:R-:W-:Y:S01]  /*6b30*/  @!P3 STG.E.U8 desc[UR16][R10.64], R141 ;  /* 0x0000008d0a00b986 */ /* 0x000fe2000c101110 */
[----:B------:R-:W-:Y:S01]  /*6b40*/  ISETP.LT.OR P3, PT, R29, 0x9, !P0 ;  /* 0x000000091d00780c */ /* 0x000fe20004761670 */
[-C--:B------:R-:W-:Y:S01]  /*6b50*/  FMUL R128, R128, R8.reuse ;  /* 0x0000000880807220 */ /* 0x080fe20000400000 */
[----:B------:R-:W-:Y:S01]  /*6b60*/  F2FP.SATFINITE.E5M2.F32.PACK_AB_MERGE_C R137, RZ, R137, RZ ;  /* 0x00000089ff89723e */ /* 0x000fe200048060ff */
[-C--:B------:R-:W-:Y:S01]  /*6b70*/  FMUL R131, R131, R8.reuse ;  /* 0x0000000883837220 */ /* 0x080fe20000400000 */
[----:B------:R-:W-:Y:S01]  /*6b80*/  F2FP.SATFINITE.E5M2.F32.PACK_AB_MERGE_C R135, RZ, R135, RZ ;  /* 0x00000087ff87723e */ /* 0x000fe200048060ff */
[----:B------:R1:W-:Y:S01]  /*6b90*/  @!P4 STG.E.U8 desc[UR16][R10.64+0x1], R25 ;  /* 0x000001190a00c986 */ /* 0x0003e2000c101110 */
[C---:B------:R-:W-:Y:S01]  /*6ba0*/  ISETP.LT.OR P4, PT, R29.reuse, 0xa, !P0 ;  /* 0x0000000a1d00780c */ /* 0x040fe20004781670 */
[----:B------:R-:W-:Y:S01]  /*6bb0*/  FMUL R126, R126, R8 ;  /* 0x000000087e7e7220 */ /* 0x000fe20000400000 */
[----:B0-----:R-:W-:Y:S01]  /*6bc0*/  F2FP.SATFINITE.E5M2.F32.PACK_AB_MERGE_C R7, RZ, R134, RZ ;  /* 0x00000086ff07723e */ /* 0x001fe200048060ff */
[----:B------:R-:W-:Y:S01]  /*6bd0*/  @!P5 STG.E.U8 desc[UR16][R12.64+0x8], R139 ;  /* 0x0000088b0c00d986 */ /* 0x000fe2000c101110 */
[----:B------:R-:W-:Y:S01]  /*6be0*/  ISETP.LT.OR P5, PT, R29, 0x11, !P1 ;  /* 0x000000111d00780c */ /* 0x000fe20004fa1670 */
[-C--:B------:R-:W-:Y:S01]  /*6bf0*/  FMUL R129, R129, R8.reuse ;  /* 0x0000000881817220 */ /* 0x080fe20000400000 */
[----:B------:R-:W-:Y:S01]  /*6c00*/  F2FP.SATFINITE.E5M2.F32.PACK_AB_MERGE_C R133, RZ, R133, RZ ;  /* 0x00000085ff85723e */ /* 0x000fe200048060ff */
[----:B------:R0:W-:Y:S01]  /*6c10*/  @!P6 STG.E.U8 desc[UR16][R12.64+0x9], R7 ;  /* 0x000009070c00e986 */ /* 0x0001e2000c101110 */
[----:B------:R-:W-:Y:S01]  /*6c20*/  ISETP.LT.OR P6, PT, R29, 0x12, !P1 ;  /* 0x000000121d00780c */ /* 0x000fe20004fc1670 */
[----:B------:R-:W-:Y:S01]  /*6c30*/  FMUL R124, R124, R8 ;  /* 0x000000087c7c7220 */ /* 0x000fe20000400000 */
[----:B------:R-:W-:Y:S01]  /*6c40*/  F2FP.SATFINITE.E5M2.F32.PACK_AB_MERGE_C R131, RZ, R131, RZ ;  /* 0x00000083ff83723e */ /* 0x000fe200048060ff */
[----:B------:R-:W-:Y:S01]  /*6c50*/  @!P3 STG.E.U8 desc[UR16][R10.64+0x8], R137 ;  /* 0x000008890a00b986 */ /* 0x000fe2000c101110 */
[----:B-1----:R-:W-:Y:S01]  /*6c60*/  F2FP.SATFINITE.E5M2.F32.PACK_AB_MERGE_C R25, RZ, R132, RZ ;  /* 0x00000084ff19723e */ /* 0x002fe200048060ff */
[-C--:B------:R-:W-:Y:S01]  /*6c70*/  FMUL R127, R127, R8.reuse ;  /* 0x000000087f7f7220 */ /* 0x080fe20000400000 */
[C---:B------:R-:W-:Y:S01]  /*6c80*/  ISETP.LT.OR P3, PT, R29.reuse, 0x11, !P0 ;  /* 0x000000111d00780c */ /* 0x040fe20004761670 */
[-C--:B------:R-:W-:Y:S01]  /*6c90*/  FMUL R122, R122, R8.reuse ;  /* 0x000000087a7a7220 */ /* 0x080fe20000400000 */
[----:B------:R-:W-:Y:S01]  /*6ca0*/  F2FP.SATFINITE.E5M2.F32.PACK_AB_MERGE_C R129, RZ, R129, RZ ;  /* 0x00000081ff81723e */ /* 0x000fe200048060ff */
[----:B------:R1:W-:Y:S01]  /*6cb0*/  @!P4 STG.E.U8 desc[UR16][R10.64+0x9], R25 ;  /* 0x000009190a00c986 */ /* 0x0003e2000c101110 */
[----:B------:R-:W-:Y:S01]  /*6cc0*/  ISETP.LT.OR P4, PT, R29, 0x12, !P0 ;  /* 0x000000121d00780c */ /* 0x000fe20004781670 */
[----:B------:R-:W-:Y:S01]  /*6cd0*/  FMUL R125, R125, R8 ;  /* 0x000000087d7d7220 */ /* 0x000fe20000400000 */
[----:B0-----:R-:W-:Y:S01]  /*6ce0*/  F2FP.SATFINITE.E5M2.F32.PACK_AB_MERGE_C R7, RZ, R130, RZ ;  /* 0x00000082ff07723e */ /* 0x001fe200048060ff */
[----:B------:R-:W-:Y:S01]  /*6cf0*/  @!P5 STG.E.U8 desc[UR16][R12.64+0x10], R135 ;  /* 0x000010870c00d986 */ /* 0x000fe2000c101110 */
[C---:B------:R-:W-:Y:S01]  /*6d00*/  ISETP.LT.OR P5, PT, R29.reuse, 0x19, !P1 ;  /* 0x000000191d00780c */ /* 0x040fe20004fa1670 */
[-C--:B------:R-:W-:Y:S01]  /*6d10*/  FMUL R120, R120, R8.reuse ;  /* 0x0000000878787220 */ /* 0x080fe20000400000 */
[----:B------:R-:W-:Y:S01]  /*6d20*/  F2FP.SATFINITE.E5M2.F32.PACK_AB_MERGE_C R127, RZ, R127, RZ ;  /* 0x0000007fff7f723e */ /* 0x000fe200048060ff */
[----:B------:R0:W-:Y:S01]  /*6d30*/  @!P6 STG.E.U8 desc[UR16][R12.64+0x11], R7 ;  /* 0x000011070c00e986 */ /* 0x0001e2000c101110 */
[----:B------:R-:W-:Y:S01]  /*6d40*/  ISETP.LT.OR P6, PT, R29, 0x1a, !P1 ;  /* 0x0000001a1d00780c */ /* 0x000fe20004fc1670 */
[-C--:B------:R-:W-:Y:S01]  /*6d50*/  FMUL R123, R123, R8.reuse ;  /* 0x000000087b7b7220 */ /* 0x080fe20000400000 */
[----:B------:R-:W-:Y:S01]  /*6d60*/  FMUL R118, R118, R8 ;  /* 0x0000000876767220 */ /* 0x000fe20000400000 */
[----:B-1----:R-:W-:Y:S01]  /*6d70*/  F2FP.SATFINITE.E5M2.F32.PACK_AB_MERGE_C R25, RZ, R128, RZ ;  /* 0x00000080ff19723e */ /* 0x002fe200048060ff */
[----:B------:R-:W-:Y:S01]  /*6d80*/  @!P3 STG.E.U8 desc[UR16][R10.64+0x10], R133 ;  /* 0x000010850a00b986 */ /* 0x000fe2000c101110 */
[----:B------:R-:W-:Y:S01]  /*6d90*/  ISETP.LT.OR P3, PT, R29, 0x19, !P0 ;  /* 0x000000191d00780c */ /* 0x000fe20004761670 */
        /* <DEDUP_REMOVED lines=35> */
[----:B------:R-:W-:Y:S01]  /*6fd0*/  ISETP.LT.OR P3, PT, R29, 0x29, !P0 ;  /* 0x000000291d00780c */ /* 0x000fe20004761670 */
[-C--:B------:R-:W-:Y:S01]  /*6fe0*/  FMUL R111, R111, R8.reuse ;  /* 0x000000086f6f7220 */ /* 0x080fe20000400000 */
[-C--:B------:R-:W-:Y:S01]  /*6ff0*/  FMUL R106, R106, R8.reuse ;  /* 0x000000086a6a7220 */ /* 0x080fe20000400000 */
        /* <DEDUP_REMOVED lines=104> */
[----:B------:R-:W-:-:S02]  /*7680*/  ISETP.LT.OR P3, PT, R29, 0x59, !P0 ;  /* 0x000000591d00780c */ /* 0x000fc40004761670 */
[----:B------:R-:W-:Y:S01]  /*7690*/  F2FP.SATFINITE.E5M2.F32.PACK_AB_MERGE_C R21, RZ, R21, RZ ;  /* 0x00000015ff15723e */ /* 0x000fe200048060ff */
[----:B------:R1:W-:Y:S01]  /*76a0*/  @!P4 STG.E.U8 desc[UR16][R10.64+0x51], R25 ;  /* 0x000051190a00c986 */ /* 0x0003e2000c101110 */
[C---:B------:R-:W-:Y:S02]  /*76b0*/  ISETP.LT.OR P4, PT, R29.reuse, 0x5a, !P0 ;  /* 0x0000005a1d00780c */ /* 0x040fe40004781670 */
[----:B0-----:R-:W-:Y:S01]  /*76c0*/  F2FP.SATFINITE.E5M2.F32.PACK_AB_MERGE_C R7, RZ, R94, RZ ;  /* 0x0000005eff07723e */ /* 0x001fe200048060ff */
[----:B------:R-:W-:Y:S01]  /*76d0*/  @!P5 STG.E.U8 desc[UR16][R12.64+0x58], R99 ;  /* 0x000058630c00d986 */ /* 0x000fe2000c101110 */
[C---:B------:R-:W-:Y:S02]  /*76e0*/  ISETP.LT.OR P5, PT, R29.reuse, 0x61, !P1 ;  /* 0x000000611d00780c */ /* 0x040fe40004fa1670 */
[----:B------:R-:W-:Y:S01]  /*76f0*/  F2FP.SATFINITE.E5M2.F32.PACK_AB_MERGE_C R15, RZ, R15, RZ ;  /* 0x0000000fff0f723e */ /* 0x000fe200048060ff */
[----:B------:R0:W-:Y:S01]  /*7700*/  @!P6 STG.E.U8 desc[UR16][R12.64+0x59], R7 ;  /* 0x000059070c00e986 */ /* 0x0001e2000c101110 */
[----:B------:R-:W-:-:S02]  /*7710*/  ISETP.LT.OR P6, PT, R29, 0x62, !P1 ;  /* 0x000000621d00780c */ /* 0x000fc40004fc1670 */
[----:B------:R-:W-:Y:S01]  /*7720*/  F2FP.SATFINITE.E5M2.F32.PACK_AB_MERGE_C R17, RZ, R17, RZ ;  /* 0x00000011ff11723e */ /* 0x000fe200048060ff */
[----:B------:R-:W-:Y:S01]  /*7730*/  @!P3 STG.E.U8 desc[UR16][R10.64+0x58], R97 ;  /* 0x000058610a00b986 */ /* 0x000fe2000c101110 */
[----:B-1----:R-:W-:Y:S02]  /*7740*/  F2FP.SATFINITE.E5M2.F32.PACK_AB_MERGE_C R25, RZ, R92, RZ ;  /* 0x0000005cff19723e */ /* 0x002fe400048060ff */
[----:B------:R-:W-:-:S03]  /*7750*/  ISETP.LT.OR P3, PT, R29, 0x61, !P0 ;  /* 0x000000611d00780c */ /* 0x000fc60004761670 */
[----:B------:R1:W-:Y:S01]  /*7760*/  @!P4 STG.E.U8 desc[UR16][R10.64+0x59], R25 ;  /* 0x000059190a00c986 */ /* 0x0003e2000c101110 */
[C---:B------:R-:W-:Y:S02]  /*7770*/  ISETP.LT.OR P4, PT, R29.reuse, 0x62, !P0 ;  /* 0x000000621d00780c */ /* 0x040fe40004781670 */
[----:B0-----:R-:W-:Y:S01]  /*7780*/  F2FP.SATFINITE.E5M2.F32.PACK_AB_MERGE_C R7, RZ, R90, RZ ;  /* 0x0000005aff07723e */ /* 0x001fe200048060ff */
[----:B------:R-:W-:Y:S01]  /*7790*/  @!P5 STG.E.U8 desc[UR16][R12.64+0x60], R93 ;  /* 0x0000605d0c00d986 */ /* 0x000fe2000c101110 */
[----:B------:R-:W-:-:S03]  /*77a0*/  ISETP.LT.OR P5, PT, R29, 0x69, !P1 ;  /* 0x000000691d00780c */ /* 0x000fc60004fa1670 */
[----:B------:R0:W-:Y:S01]  /*77b0*/  @!P6 STG.E.U8 desc[UR16][R12.64+0x61], R7 ;  /* 0x000061070c00e986 */ /* 0x0001e2000c101110 */
[C---:B------:R-:W-:Y:S02]  /*77c0*/  ISETP.LT.OR P6, PT, R29.reuse, 0x6a, !P1 ;  /* 0x0000006a1d00780c */ /* 0x040fe40004fc1670 */
[----:B-1----:R-:W-:Y:S01]  /*77d0*/  F2FP.SATFINITE.E5M2.F32.PACK_AB_MERGE_C R25, RZ, R88, RZ ;  /* 0x00000058ff19723e */ /* 0x002fe200048060ff */
[----:B------:R-:W-:Y:S01]  /*77e0*/  @!P3 STG.E.U8 desc[UR16][R10.64+0x60], R95 ;  /* 0x0000605f0a00b986 */ /* 0x000fe2000c101110 */
        /* <DEDUP_REMOVED lines=11> */
[----:B------:R-:W-:Y:S01]  /*78a0*/  @!P4 STG.E.U8 desc[UR16][R10.64+0x69], R25 ;  /* 0x000069190a00c986 */ /* 0x000fe2000c101110 */
[C---:B------:R-:W-:Y:S02]  /*78b0*/  ISETP.LT.OR P4, PT, R29.reuse, 0x79, !P1 ;  /* 0x000000791d00780c */ /* 0x040fe40004f81670 */
[C---:B------:R-:W-:Y:S01]  /*78c0*/  ISETP.LT.OR P1, PT, R29.reuse, 0x7a, !P1 ;  /* 0x0000007a1d00780c */ /* 0x040fe20004f21670 */
[----:B------:R1:W-:Y:S01]  /*78d0*/  @!P5 STG.E.U8 desc[UR16][R12.64+0x70], R23 ;  /* 0x000070170c00d986 */ /* 0x0003e2000c101110 */
[C---:B------:R-:W-:Y:S02]  /*78e0*/  ISETP.LT.OR P5, PT, R29.reuse, 0x72, !P0 ;  /* 0x000000721d00780c */ /* 0x040fe400047a1670 */
[----:B0-----:R-:W-:Y:S01]  /*78f0*/  F2FP.SATFINITE.E5M2.F32.PACK_AB_MERGE_C R7, RZ, R18, RZ ;  /* 0x00000012ff07723e */ /* 0x001fe200048060ff */
[----:B------:R0:W-:Y:S01]  /*7900*/  @!P6 STG.E.U8 desc[UR16][R12.64+0x71], R19 ;  /* 0x000071130c00e986 */ /* 0x0001e2000c101110 */
[C---:B------:R-:W-:Y:S02]  /*7910*/  ISETP.LT.OR P6, PT, R29.reuse, 0x79, !P0 ;  /* 0x000000791d00780c */ /* 0x040fe400047c1670 */
[----:B------:R-:W-:Y:S01]  /*7920*/  ISETP.LT.OR P0, PT, R29, 0x7a, !P0 ;  /* 0x0000007a1d00780c */ /* 0x000fe20004701670 */
[----:B------:R2:W-:Y:S01]  /*7930*/  @!P3 STG.E.U8 desc[UR16][R10.64+0x70], R21 ;  /* 0x000070150a00b986 */ /* 0x0005e2000c101110 */
[----:B-1----:R-:W-:-:S05]  /*7940*/  F2FP.SATFINITE.E5M2.F32.PACK_AB_MERGE_C R23, RZ, R16, RZ ;  /* 0x00000010ff17723e */ /* 0x002fca00048060ff */
[----:B------:R2:W-:Y:S01]  /*7950*/  @!P5 STG.E.U8 desc[UR16][R10.64+0x71], R7 ;  /* 0x000071070a00d986 */ /* 0x0005e2000c101110 */
[----:B0-----:R-:W-:-:S03]  /*7960*/  F2FP.SATFINITE.E5M2.F32.PACK_AB_MERGE_C R19, RZ, R14, RZ ;  /* 0x0000000eff13723e */ /* 0x001fc600048060ff */
[----:B------:R2:W-:Y:S04]  /*7970*/  @!P4 STG.E.U8 desc[UR16][R12.64+0x78], R15 ;  /* 0x0000780f0c00c986 */ /* 0x0005e8000c101110 */
[----:B------:R2:W-:Y:S04]  /*7980*/  @!P1 STG.E.U8 desc[UR16][R12.64+0x79], R19 ;  /* 0x000079130c009986 */ /* 0x0005e8000c101110 */
[----:B------:R2:W-:Y:S04]  /*7990*/  @!P6 STG.E.U8 desc[UR16][R10.64+0x78], R17 ;  /* 0x000078110a00e986 */ /* 0x0005e8000c101110 */
[----:B------:R2:W-:Y:S02]  /*79a0*/  @!P0 STG.E.U8 desc[UR16][R10.64+0x79], R23 ;  /* 0x000079170a008986 */ /* 0x0005e4000c101110 */
.L_x_167:
[----:B------:R-:W-:Y:S05]  /*79b0*/  BSYNC B0 ;  /* 0x0000000000007941 */ /* 0x000fea0003800000 */
.L_x_37:
[----:B------:R-:W-:Y:S01]  /*79c0*/  ULDC UR6, c[0x0][0xc] ;  /* 0x0000030000067ab9 */ /* 0x000fe20000000800 */
[----:B------:R-:W-:Y:S01]  /*79d0*/  ULDC UR7, c[0x0][0x10] ;  /* 0x0000040000077ab9 */ /* 0x000fe20000000800 */
[----:B0-2--5:R-:W0:Y:S01]  /*79e0*/  LDC R7, c[0x0][0x14] ;  /* 0x00000500ff077b82 */ /* 0x025e220000000800 */
[----:B------:R-:W-:Y:S01]  /*79f0*/  UIMAD.WIDE.U32 UR6, UR6, UR7, URZ ;  /* 0x00000007060672a5 */ /* 0x000fe2000f8e003f */
[----:B----4-:R-:W-:Y:S01]  /*7a00*/  PRMT R10, RZ, 0x7610, R10 ;  /* 0x00007610ff0a7816 */ /* 0x010fe2000000000a */
[----:B------:R-:W-:-:S04]  /*7a10*/  IMAD.MOV.U32 R11, RZ, RZ, -0x1 ;  /* 0xffffffffff0b7424 */ /* 0x000fc800078e00ff */
[----:B0-----:R-:W-:-:S04]  /*7a20*/  IMAD.WIDE.U32 R2, R7, UR6, R2 ;  /* 0x0000000607027c25 */ /* 0x001fc8000f8e0002 */
[----:B------:R-:W-:Y:S01]  /*7a30*/  IMAD R7, R7, UR7, RZ ;  /* 0x0000000707077c24 */ /* 0x000fe2000f8e02ff */
[----:B------:R-:W-:Y:S02]  /*7a40*/  ULDC.64 UR6, c[0x0][0x650] ;  /* 0x0001940000067ab9 */ /* 0x000fe40000000a00 */
[----:B------:R-:W-:Y:S01]  /*7a50*/  ISETP.GE.U32.AND P0, PT, R2, UR6, PT ;  /* 0x0000000602007c0c */ /* 0x000fe2000bf06070 */
[----:B------:R-:W-:Y:S02]  /*7a60*/  IMAD.IADD R3, R3, 0x1, R7 ;  /* 0x0000000103037824 */ /* 0x000fe400078e0207 */
[----:B------:R-:W-:-:S03]  /*7a70*/  IMAD.MOV.U32 R7, RZ, RZ, -0x1 ;  /* 0xffffffffff077424 */ /* 0x000fc600078e00ff */
[----:B------:R-:W-:-:S13]  /*7a80*/  ISETP.GE.U32.AND.EX P0, PT, R3, UR7, PT, P0 ;  /* 0x0000000703007c0c */ /* 0x000fda000bf06100 */
[----:B------:R-:W-:Y:S05]  /*7a90*/  @P0 BRA `(.L_x_168) ;  /* 0x0000000400600947 */ /* 0x000fea0003800000 */
[----:B------:R-:W0:Y:S01]  /*7aa0*/  S2R R22, SR_CTAID.X ;  /* 0x0000000000167919 */ /* 0x000e220000002500 */
[----:B------:R-:W2:Y:S01]  /*7ab0*/  LDC.64 R16, c[0x0][0x628] ;  /* 0x00018a00ff107b82 */ /* 0x000ea20000000a00 */
[----:B------:R-:W-:Y:S01]  /*7ac0*/  ULDC UR6, c[0x0][0x150] ;  /* 0x0000540000067ab9 */ /* 0x000fe20000000800 */
[----:B------:R-:W-:Y:S01]  /*7ad0*/  IMAD.MOV.U32 R14, RZ, RZ, R2 ;  /* 0x000000ffff0e7224 */ /* 0x000fe200078e0002 */
[----:B------:R-:W4:Y:S01]  /*7ae0*/  S2R R24, SR_CTAID.Y ;  /* 0x0000000000187919 */ /* 0x000f220000002600 */
[----:B------:R-:W-:-:S04]  /*7af0*/  IMAD.MOV.U32 R15, RZ, RZ, R3 ;  /* 0x000000ffff0f7224 */ /* 0x000fc800078e0003 */
[----:B------:R-:W1:Y:S08]  /*7b00*/  LDC R25, c[0x0][0x144] ;  /* 0x00005100ff197b82 */ /* 0x000e700000000800 */
[----:B------:R-:W1:Y:S08]  /*7b10*/  LDC R18, c[0x0][0x630] ;  /* 0x00018c00ff127b82 */ /* 0x000e700000000800 */
[----:B------:R-:W1:Y:S01]  /*7b20*/  LDC.64 R20, c[0x0][0x620] ;  /* 0x00018800ff147b82 */ /* 0x000e620000000a00 */
[----:B--2---:R-:W-:-:S04]  /*7b30*/  ISETP.NE.U32.AND P0, PT, R16, RZ, PT ;  /* 0x000000ff1000720c */ /* 0x004fc80003f05070 */
[----:B------:R-:W-:Y:S02]  /*7b40*/  ISETP.NE.AND.EX P0, PT, R17, RZ, PT, P0 ;  /* 0x000000ff1100720c */ /* 0x000fe40003f05300 */
[----:B0-----:R-:W-:-:S05]  /*7b50*/  I2FP.F32.U32 R7, R22 ;  /* 0x0000001600077245 */ /* 0x001fca0000201000 */
[----:B------:R-:W-:-:S04]  /*7b60*/  FMUL R7, R7, UR6 ;  /* 0x0000000607077c20 */ /* 0x000fc80008400000 */
[----:B------:R0:W2:Y:S02]  /*7b70*/  F2I.U32.TRUNC.NTZ R23, R7 ;  /* 0x0000000700177305 */ /* 0x0000a4000020f000 */
[----:B----4-:R-:W-:Y:S05]  /*7b80*/  @!P0 BRA `(.L_x_169) ;  /* 0x0000000000288947 */ /* 0x010fea0003800000 */
[----:B0-----:R-:W0:Y:S02]  /*7b90*/  LDC R7, c[0x0][0x634] ;  /* 0x00018d00ff077b82 */ /* 0x001e240000000800 */
        /* <DEDUP_REMOVED lines=9> */
.L_x_169:
[-CC-:B-1----:R-:W-:Y:S01]  /*7c30*/  SHF.R.U64 R19, R14, R18.reuse, R15.reuse ;  /* 0x000000120e137219 */ /* 0x182fe2000000120f */
[----:B------:R-:W1:Y:S01]  /*7c40*/  LDC.64 R30, c[0x0][0x640] ;  /* 0x00019000ff1e7b82 */ /* 0x000e620000000a00 */
[----:B0-----:R-:W-:Y:S01]  /*7c50*/  SHF.R.U32.HI R7, RZ, R18, R15 ;  /* 0x00000012ff077219 */ /* 0x001fe2000001160f */
[----:B--2---:R-:W-:Y:S01]  /*7c60*/  IMAD.MOV R23, RZ, RZ, -R23 ;  /* 0x000000ffff177224 */ /* 0x004fe200078e0a17 */
[----:B------:R-:W-:Y:S01]  /*7c70*/  IADD3 R13, P0, RZ, -R19, RZ ;  /* 0x80000013ff0d7210 */ /* 0x000fe20007f1e0ff */
[----:B------:R-:W-:Y:S02]  /*7c80*/  ULDC UR6, c[0x0][0x154] ;  /* 0x0000550000067ab9 */ /* 0x000fe40000000800 */
[----:B------:R-:W-:Y:S02]  /*7c90*/  IMAD R25, R25, R23, R22 ;  /* 0x0000001719197224 */ /* 0x000fe400078e0216 */
[----:B------:R-:W0:Y:S01]  /*7ca0*/  LDC R14, c[0x0][0x618] ;  /* 0x00018600ff0e7b82 */ /* 0x000e220000000800 */
[----:B------:R-:W-:-:S02]  /*7cb0*/  IMAD.X R7, RZ, RZ, ~R7, P0 ;  /* 0x000000ffff077224 */ /* 0x000fc400000e0e07 */
[----:B------:R-:W-:-:S04]  /*7cc0*/  IMAD.WIDE.U32 R10, R13, R20, R2 ;  /* 0x000000140d0a7225 */ /* 0x000fc800078e0002 */
[----:B------:R-:W-:Y:S01]  /*7cd0*/  IMAD R12, R7, R20, RZ ;  /* 0x00000014070c7224 */ /* 0x000fe200078e02ff */
[----:B---3--:R-:W2:Y:S03]  /*7ce0*/  LDC R26, c[0x0][0x608] ;  /* 0x00018200ff1a7b82 */ /* 0x008ea60000000800 */
[----:B------:R-:W-:Y:S02]  /*7cf0*/  IMAD R7, R13, R21, R12 ;  /* 0x000000150d077224 */ /* 0x000fe400078e020c */
[----:B------:R-:W-:Y:S02]  /*7d00*/  IMAD.MOV.U32 R13, RZ, RZ, 0x1 ;  /* 0x00000001ff0d7424 */ /* 0x000fe400078e00ff */
[----:B------:R-:W-:Y:S01]  /*7d10*/  IMAD.IADD R7, R11, 0x1, R7 ;  /* 0x000000010b077824 */ /* 0x000fe200078e0207 */
[----:B------:R-:W3:Y:S01]  /*7d20*/  LDC R28, c[0x0][0x658] ;  /* 0x00019600ff1c7b82 */ /* 0x000ee20000000800 */
[----:B------:R-:W-:-:S02]  /*7d30*/  I2FP.F32.U32 R11, R24 ;  /* 0x00000018000b7245 */ /* 0x000fc40000201000 */
[----:B-1----:R-:W-:-:S03]  /*7d40*/  ISETP.NE.U32.AND P0, PT, R30, RZ, PT ;  /* 0x000000ff1e00720c */ /* 0x002fc60003f05070 */
[----:B------:R-:W-:Y:S01]  /*7d50*/  FMUL R12, R11, UR6 ;  /* 0x000000060b0c7c20 */ /* 0x000fe20008400000 */
[----:B------:R-:W-:Y:S01]  /*7d60*/  ISETP.NE.AND.EX P0, PT, R31, RZ, PT, P0 ;  /* 0x000000ff1f00720c */ /* 0x000fe20003f05300 */
[----:B------:R-:W1:Y:S01]  /*7d70*/  LDC R23, c[0x0][0x148] ;  /* 0x00005200ff177b82 */ /* 0x000e620000000800 */
[-CC-:B0-----:R-:W-:Y:S01]  /*7d80*/  SHF.R.U64 R18, R10, R14.reuse, R7.reuse ;  /* 0x0000000e0a127219 */ /* 0x181fe20000001207 */
[----:B------:R0:W4:Y:S01]  /*7d90*/  F2I.U32.TRUNC.NTZ R20, R12 ;  /* 0x0000000c00147305 */ /* 0x000122000020f000 */
[----:B------:R-:W-:Y:S01]  /*7da0*/  SHF.R.U32.HI R7, RZ, R14, R7 ;  /* 0x0000000eff077219 */ /* 0x000fe20000011607 */
[----:B------:R-:W-:-:S04]  /*7db0*/  IMAD.MOV.U32 R11, RZ, RZ, -0x1 ;  /* 0xffffffffff0b7424 */ /* 0x000fc800078e00ff */
[----:B------:R-:W0:Y:S01]  /*7dc0*/  LDC R22, c[0x0][0x600] ;  /* 0x00018000ff167b82 */ /* 0x000e220000000800 */
[-CC-:B--2---:R-:W-:Y:S02]  /*7dd0*/  SHF.R.U64 R16, R18, R26.reuse, R7.reuse ;  /* 0x0000001a12107219 */ /* 0x184fe40000001207 */
[----:B------:R-:W-:-:S05]  /*7de0*/  SHF.R.U32.HI R7, RZ, R26, R7 ;  /* 0x0000001aff077219 */ /* 0x000fca0000011607 */
[----:B------:R-:W2:Y:S01]  /*7df0*/  LDC R29, c[0x0][0x648] ;  /* 0x00019200ff1d7b82 */ /* 0x000ea20000000800 */
[-C--:B---3--:R-:W-:Y:S02]  /*7e00*/  SHF.L.U32 R10, R11, R28.reuse, RZ ;  /* 0x0000001c0b0a7219 */ /* 0x088fe400000006ff */
[--C-:B------:R-:W-:Y:S02]  /*7e10*/  SHF.R.U64 R21, R16, R28, R7.reuse ;  /* 0x0000001c10157219 */ /* 0x100fe40000001207 */
[----:B------:R-:W-:Y:S02]  /*7e20*/  LOP3.LUT R27, RZ, R10, RZ, 0x33, !PT ;  /* 0x0000000aff1b7212 */ /* 0x000fe400078e33ff */
[-C--:B------:R-:W-:Y:S01]  /*7e30*/  SHF.R.U32.HI R11, RZ, R28.reuse, R7 ;  /* 0x0000001cff0b7219 */ /* 0x080fe20000011607 */
[----:B------:R-:W3:Y:S01]  /*7e40*/  LDC R32, c[0x0][0x638] ;  /* 0x00018e00ff207b82 */ /* 0x000ee20000000800 */
[----:B------:R-:W-:Y:S01]  /*7e50*/  SHF.L.U32 R26, R13, R28, RZ ;  /* 0x0000001c0d1a7219 */ /* 0x000fe200000006ff */
[----:B------:R-:W-:-:S06]  /*7e60*/  IMAD.MOV.U32 R10, RZ, RZ, R21 ;  /* 0x000000ffff0a7224 */ /* 0x000fcc00078e0015 */
[----:B------:R-:W0:Y:S01]  /*7e70*/  LDC R33, c[0x0][0x610] ;  /* 0x00018400ff217b82 */ /* 0x000e220000000800 */
[----:B----4-:R-:W-:Y:S05]  /*7e80*/  @!P0 BRA `(.L_x_170) ;  /* 0x0000000000288947 */ /* 0x010fea0003800000 */
[----:B------:R-:W4:Y:S02]  /*7e90*/  LDC R10, c[0x0][0x64c] ;  /* 0x00019300ff0a7b82 */ /* 0x000f240000000800 */
[----:B----4-:R-:W-:-:S05]  /*7ea0*/  IADD3 R7, P0, R21, R10, RZ ;  /* 0x0000000a15077210 */ /* 0x010fca0007f1e0ff */
[----:B------:R-:W-:-:S04]  /*7eb0*/  IMAD.X R17, RZ, RZ, R11, P0 ;  /* 0x000000ffff117224 */ /* 0x000fc800000e060b */
[----:B------:R-:W-:-:S04]  /*7ec0*/  IMAD.WIDE.U32 R10, R17, R30, RZ ;  /* 0x0000001e110a7225 */ /* 0x000fc800078e00ff */
[----:B0-----:R-:W-:-:S04]  /*7ed0*/  IMAD.WIDE.U32 R12, P0, R7, R31, R10 ;  /* 0x0000001f070c7225 */ /* 0x001fc8000780000a */
[----:B------:R-:W-:-:S04]  /*7ee0*/  IMAD.WIDE.U32 R10, R7, R30, RZ ;  /* 0x0000001e070a7225 */ /* 0x000fc800078e00ff */
[----:B------:R-:W-:Y:S01]  /*7ef0*/  IMAD.X R15, RZ, RZ, RZ, P0 ;  /* 0x000000ffff0f7224 */ /* 0x000fe200000e06ff */
[----:B------:R-:W-:Y:S01]  /*7f00*/  IADD3 RZ, P0, R11, R12, RZ ;  /* 0x0000000c0bff7210 */ /* 0x000fe20007f1e0ff */
[----:B------:R-:W-:-:S04]  /*7f10*/  IMAD.MOV.U32 R14, RZ, RZ, R13 ;  /* 0x000000ffff0e7224 */ /* 0x000fc800078e000d */
[----:B------:R-:W-:-:S08]  /*7f20*/  IMAD.WIDE.U32.X R10, R17, R31, R14, P0 ;  /* 0x0000001f110a7225 */ /* 0x000fd000000e040e */
.L_x_170:
[----:B--2---:R-:W-:Y:S01]  /*7f30*/  SHF.R.U64 R7, R10, R29, R11 ;  /* 0x0000001d0a077219 */ /* 0x004fe2000000120b */
[----:B0-----:R-:W-:Y:S01]  /*7f40*/  VIADD R11, R22, 0xffffffff ;  /* 0xffffffff160b7836 */ /* 0x001fe20000000000 */
[----:B------:R-:W-:Y:S01]  /*7f50*/  LOP3.LUT R28, R16, R27, RZ, 0xc0, !PT ;  /* 0x0000001b101c7212 */ /* 0x000fe200078ec0ff */
[----:B------:R-:W-:Y:S02]  /*7f60*/  IMAD.MOV R20, RZ, RZ, -R20 ;  /* 0x000000ffff147224 */ /* 0x000fe400078e0a14 */
[----:B------:R-:W-:Y:S01]  /*7f70*/  IMAD.MOV R10, RZ, RZ, -R7 ;  /* 0x000000ffff0a7224 */ /* 0x000fe200078e0a07 */
[----:B------:R-:W-:Y:S01]  /*7f80*/  LOP3.LUT R18, R18, R11, RZ, 0xc0, !PT ;  /* 0x0000000b12127212 */ /* 0x000fe200078ec0ff */
[----:B------:R-:W-:Y:S02]  /*7f90*/  IMAD R28, R26, R7, R28 ;  /* 0x000000071a1c7224 */ /* 0x000fe400078e021c */
[----:B-1----:R-:W-:Y:S02]  /*7fa0*/  @P2 IMAD R25, R23, R20, R24 ;  /* 0x0000001417192224 */ /* 0x002fe400078e0218 */
[----:B---3--:R-:W-:-:S02]  /*7fb0*/  IMAD R7, R10, R32, R21 ;  /* 0x000000200a077224 */ /* 0x008fc400078e0215 */
[----:B------:R-:W-:Y:S02]  /*7fc0*/  IMAD R28, R28, R33, R25 ;  /* 0x000000211c1c7224 */ /* 0x000fe400078e0219 */
[----:B------:R-:W-:Y:S02]  /*7fd0*/  IMAD R7, R7, R22, R18 ;  /* 0x0000001607077224 */ /* 0x000fe400078e0212 */
[----:B------:R-:W-:-:S03]  /*7fe0*/  IMAD.MOV.U32 R10, RZ, RZ, 0x1 ;  /* 0x00000001ff0a7424 */ /* 0x000fc600078e00ff */
[----:B------:R-:W-:Y:S02]  /*7ff0*/  SEL R11, R7, R28, !P2 ;  /* 0x0000001c070b7207 */ /* 0x000fe40005000000 */
[----:B------:R-:W-:Y:S01]  /*8000*/  SEL R28, R28, R7, !P2 ;  /* 0x000000071c1c7207 */ /* 0x000fe20005000000 */
[----:B------:R-:W-:-:S07]  /*8010*/  IMAD.MOV.U32 R7, RZ, RZ, R19 ;  /* 0x000000ffff077224 */ /* 0x000fce00078e0013 */
.L_x_168:
[----:B------:R-:W-:Y:S01]  /*8020*/  LOP3.LUT P0, RZ, R10, 0xff, RZ, 0xc0, !PT ;  /* 0x000000ff0aff7812 */ /* 0x000fe2000780c0ff */
[----:B------:R-:W-:-:S12]  /*8030*/  IMAD.MOV.U32 R10, RZ, RZ, R28 ;  /* 0x000000ffff0a7224 */ /* 0x000fd800078e001c */
[----:B------:R-:W-:Y:S05]  /*8040*/  @P0 BRA `(.L_x_171) ;  /* 0xffffff9000780947 */ /* 0x000fea000383ffff */
[----:B------:R-:W-:Y:S05]  /*8050*/  EXIT ;  /* 0x000000000000794d */ /* 0x000fea0003800000 */
.L_x_7:
[----:B0-----:R-:W-:Y:S01]  /*8060*/  ULDC.64 UR4, c[0x0][0x650] ;  /* 0x0001940000047ab9 */ /* 0x001fe20000000a00 */
        /* <DEDUP_REMOVED lines=25> */
.L_x_173:
[----:B------:R-:W0:Y:S01]  /*8200*/  LDC.64 R28, c[0x0][0x640] ;  /* 0x00019000ff1c7b82 */ /* 0x000e220000000a00 */
[-CC-:B------:R-:W-:Y:S01]  /*8210*/  SHF.R.U64 R21, R16, R6.reuse, R17.reuse ;  /* 0x0000000610157219 */ /* 0x180fe20000001211 */
[----:B------:R-:W-:Y:S01]  /*8220*/  IMAD.MOV.U32 R31, RZ, RZ, 0x1 ;  /* 0x00000001ff1f7424 */ /* 0x000fe200078e00ff */
[----:B------:R-:W-:Y:S02]  /*8230*/  SHF.R.U32.HI R5, RZ, R6, R17 ;  /* 0x00000006ff057219 */ /* 0x000fe40000011611 */
        /* <DEDUP_REMOVED lines=9> */
[----:B0-----:R-:W-:Y:S01]  /*82d0*/  ISETP.NE.U32.AND P0, PT, R28, RZ, PT ;  /* 0x000000ff1c00720c */ /* 0x001fe20003f05070 */
[----:B------:R-:W-:-:S03]  /*82e0*/  IMAD.MOV.U32 R11, RZ, RZ, -0x1 ;  /* 0xffffffffff0b7424 */ /* 0x000fc600078e00ff */
[----:B------:R-:W-:Y:S02]  /*82f0*/  ISETP.NE.AND.EX P0, PT, R29, RZ, PT, P0 ;  /* 0x000000ff1d00720c */ /* 0x000fe40003f05300 */
[----:B------:R-:W0:Y:S01]  /*8300*/  LDC R24, c[0x0][0x600] ;  /* 0x00018000ff187b82 */ /* 0x000e220000000800 */
[-CC-:B-1----:R-:W-:Y:S02]  /*8310*/  SHF.R.U64 R18, R10, R14.reuse, R5.reuse ;  /* 0x0000000e0a127219 */ /* 0x182fe40000001205 */
[----:B------:R-:W-:-:S05]  /*8320*/  SHF.R.U32.HI R5, RZ, R14, R5 ;  /* 0x0000000eff057219 */ /* 0x000fca0000011605 */
        /* <DEDUP_REMOVED lines=21> */
.L_x_174:
[----:B-1----:R-:W-:Y:S01]  /*8480*/  SHF.R.U64 R6, R10, R25, R11 ;  /* 0x000000190a067219 */ /* 0x002fe2000000120b */
[----:B0-----:R-:W-:Y:S01]  /*8490*/  VIADD R11, R24, 0xffffffff ;  /* 0xffffffff180b7836 */ /* 0x001fe20000000000 */
[----:B------:R-:W-:Y:S01]  /*84a0*/  SHF.L.U32 R9, R31, R26, RZ ;  /* 0x0000001a1f097219 */ /* 0x000fe200000006ff */
[----:B------:R-:W-:Y:S01]  /*84b0*/  @P2 IMAD R12, R13, R20, R8 ;  /* 0x000000140d0c2224 */ /* 0x000fe200078e0208 */
[----:B------:R-:W-:Y:S01]  /*84c0*/  LOP3.LUT R5, R22, R33, RZ, 0xc0, !PT ;  /* 0x0000002116057212 */ /* 0x000fe200078ec0ff */
[----:B------:R-:W-:Y:S01]  /*84d0*/  IMAD.MOV R10, RZ, RZ, -R6 ;  /* 0x000000ffff0a7224 */ /* 0x000fe200078e0a06 */
[----:B------:R-:W-:Y:S01]  /*84e0*/  LOP3.LUT R18, R18, R11, RZ, 0xc0, !PT ;  /* 0x0000000b12127212 */ /* 0x000fe200078ec0ff */
[----:B------:R-:W-:Y:S02]  /*84f0*/  IMAD.MOV.U32 R8, RZ, RZ, 0x1 ;  /* 0x00000001ff087424 */ /* 0x000fe400078e00ff */
[----:B------:R-:W-:Y:S02]  /*8500*/  IMAD R9, R9, R6, R5 ;  /* 0x0000000609097224 */ /* 0x000fe400078e0205 */
[----:B--2---:R-:W-:-:S02]  /*8510*/  IMAD R5, R10, R27, R23 ;  /* 0x0000001b0a057224 */ /* 0x004fc400078e0217 */
[----:B---3--:R-:W-:Y:S02]  /*8520*/  IMAD R6, R9, R30, R12 ;  /* 0x0000001e09067224 */ /* 0x008fe400078e020c */
[----:B------:R-:W-:Y:S01]  /*8530*/  IMAD R9, R5, R24, R18 ;  /* 0x0000001805097224 */ /* 0x000fe200078e0212 */
[----:B------:R-:W-:Y:S01]  /*8540*/  PRMT R5, R8, 0x7610, R5 ;  /* 0x0000761008057816 */ /* 0x000fe20000000005 */
[----:B------:R-:W-:-:S03]  /*8550*/  IMAD.MOV.U32 R16, RZ, RZ, R21 ;  /* 0x000000ffff107224 */ /* 0x000fc600078e0015 */
[----:B------:R-:W-:Y:S02]  /*8560*/  SEL R17, R9, R6, !P2 ;  /* 0x0000000609117207 */ /* 0x000fe40005000000 */
[----:B------:R-:W-:-:S07]  /*8570*/  SEL R6, R6, R9, !P2 ;  /* 0x0000000906067207 */ /* 0x000fce0005000000 */
.L_x_172:
[----:B------:R-:W-:-:S08]  /*8580*/  NOP ;  /* 0x0000000000007918 */ /* 0x000fd00000000000 */
[----:B------:R-:W0:-:S00]  /*8590*/  USETMAXREG.DEALLOC.CTAPOOL 0x28 ;  /* 0x00000028000079c8 */ /* 0x000e0000080e0500 */
[----:B0-----:R-:W-:-:S13]  /*85a0*/  ISETP.NE.AND P0, PT, R7, RZ, PT ;  /* 0x000000ff0700720c */ /* 0x001fda0003f05270 */
[----:B------:R-:W-:Y:S05]  /*85b0*/  @P0 EXIT ;  /* 0x000000000000094d */ /* 0x000fea0003800000 */
[----:B------:R-:W-:Y:S01]  /*85c0*/  LOP3.LUT P0, RZ, R5, 0xff, RZ, 0xc0, !PT ;  /* 0x000000ff05ff7812 */ /* 0x000fe2000780c0ff */
[----:B------:R-:W-:Y:S02]  /*85d0*/  IMAD.MOV.U32 R11, RZ, RZ, 0x1 ;  /* 0x00000001ff0b7424 */ /* 0x000fe400078e00ff */
[----:B------:R-:W-:-:S10]  /*85e0*/  IMAD.MOV.U32 R15, RZ, RZ, RZ ;  /* 0x000000ffff0f7224 */ /* 0x000fd400078e00ff */
[----:B------:R-:W-:Y:S05]  /*85f0*/  @!P0 BRA `(.L_x_175) ;  /* 0x0000000c00388947 */ /* 0x000fea0003800000 */
[----:B------:R-:W0:Y:S01]  /*8600*/  LDC R5, c[0x0][0x28c] ;  /* 0x0000a300ff057b82 */ /* 0x000e220000000800 */
[----:B------:R-:W-:Y:S01]  /*8610*/  ULDC UR6, c[0x0][0x658] ;  /* 0x0001960000067ab9 */ /* 0x000fe20000000800 */
[----:B------:R-:W-:Y:S01]  /*8620*/  UMOV UR9, 0xffffffff ;  /* 0xffffffff00097882 */ /* 0x000fe20000000000 */
[----:B------:R-:W-:Y:S01]  /*8630*/  ULDC UR8, c[0x0][0xc] ;  /* 0x0000030000087ab9 */ /* 0x000fe20000000800 */
[----:B------:R-:W-:Y:S01]  /*8640*/  USHF.L.U32 UR11, UR9, UR6, URZ ;  /* 0x00000006090b7299 */ /* 0x000fe2000800063f */
[----:B------:R-:W-:Y:S01]  /*8650*/  BSSY B0, `(.L_x_175) ;  /* 0x00000c8000007945 */ /* 0x000fe20003800000 */
[----:B------:R-:W-:Y:S01]  /*8660*/  UMOV UR10, 0x1 ;  /* 0x00000001000a7882 */ /* 0x000fe20000000000 */
[----:B------:R-:W-:Y:S01]  /*8670*/  ULDC UR9, c[0x0][0x10] ;  /* 0x0000040000097ab9 */ /* 0x000fe20000000800 */
[----:B------:R-:W1:Y:S01]  /*8680*/  S2UR UR4, SR_CgaCtaId ;  /* 0x00000000000479c3 */ /* 0x000e620000008800 */
[----:B------:R-:W-:Y:S01]  /*8690*/  UIMAD.WIDE.U32 UR8, UR8, UR9, URZ ;  /* 0x00000009080872a5 */ /* 0x000fe2000f8e003f */
[----:B------:R-:W-:Y:S01]  /*86a0*/  IMAD.MOV.U32 R13, RZ, RZ, 0x1 ;  /* 0x00000001ff0d7424 */ /* 0x000fe200078e00ff */
[----:B------:R-:W-:Y:S01]  /*86b0*/  USHF.L.U32 UR6, UR10, UR6, URZ ;  /* 0x000000060a067299 */ /* 0x000fe2000800063f */
[----:B------:R-:W-:Y:S01]  /*86c0*/  LOP3.LUT R14, R4, 0x2, RZ, 0xfc, !PT ;  /* 0x00000002040e7812 */ /* 0x000fe200078efcff */
[----:B------:R-:W-:Y:S01]  /*86d0*/  IMAD.MOV.U32 R11, RZ, RZ, 0x1 ;  /* 0x00000001ff0b7424 */ /* 0x000fe200078e00ff */
[----:B------:R-:W-:Y:S01]  /*86e0*/  ULDC UR10, c[0x0][0x14] ;  /* 0x00000500000a7ab9 */ /* 0x000fe20000000800 */
[----:B------:R-:W-:Y:S01]  /*86f0*/  IMAD.MOV.U32 R15, RZ, RZ, RZ ;  /* 0x000000ffff0f7224 */ /* 0x000fe200078e00ff */
[----:B------:R-:W-:-:S02]  /*8700*/  UIMAD.WIDE.U32 UR22, UR8, UR10, URZ ;  /* 0x0000000a081672a5 */ /* 0x000fc4000f8e003f */
[----:B------:R-:W-:Y:S01]  /*8710*/  UIMAD UR13, UR9, UR10, URZ ;  /* 0x0000000a090d72a4 */ /* 0x000fe2000f8e023f */
[----:B------:R-:W-:Y:S01]  /*8720*/  ULDC UR5, c[0x0][0x600] ;  /* 0x0001800000057ab9 */ /* 0x000fe20000000800 */
[----:B------:R-:W-:Y:S02]  /*8730*/  ULOP3.LUT UR19, URZ, UR11, URZ, 0x33, !UPT ;  /* 0x0000000b3f137292 */ /* 0x000fe4000f8e333f */
[----:B------:R-:W-:Y:S01]  /*8740*/  UIADD3 UR5, UR5, -0x1, URZ ;  /* 0xffffffff05057890 */ /* 0x000fe2000fffe03f */
[----:B0-----:R-:W-:Y:S01]  /*8750*/  VIADD R5, R5, 0x7f ;  /* 0x0000007f05057836 */ /* 0x001fe20000000000 */
[----:B------:R-:W-:Y:S01]  /*8760*/  UIADD3 UR13, UR23, UR13, URZ ;  /* 0x0000000d170d7290 */ /* 0x000fe2000fffe03f */
[----:B------:R-:W-:-:S03]  /*8770*/  ULDC.64 UR24, c[0x0][0x198] ;  /* 0x0000660000187ab9 */ /* 0x000fc60000000a00 */
[----:B------:R-:W-:Y:S01]  /*8780*/  SHF.R.S32.HI R8, RZ, 0x1f, R5 ;  /* 0x0000001fff087819 */ /* 0x000fe20000011405 */
[----:B-1----:R-:W-:-:S03]  /*8790*/  USHF.L.U32 UR7, UR4, 0x6, URZ ;  /* 0x0000000604077899 */ /* 0x002fc6000800063f */
[----:B------:R-:W-:Y:S01]  /*87a0*/  LEA.HI R8, R8, R5, RZ, 0x7 ;  /* 0x0000000508087211 */ /* 0x000fe200078f38ff */
[----:B------:R-:W-:Y:S02]  /*87b0*/  USHF.L.U32 UR4, UR4, 0xd, URZ ;  /* 0x0000000d04047899 */ /* 0x000fe4000800063f */
[----:B------:R-:W-:Y:S01]  /*87c0*/  ULOP3.LUT UR7, UR7, 0x40, URZ, 0xc0, !UPT ;  /* 0x0000004007077892 */ /* 0x000fe2000f8ec03f */
[----:B------:R-:W-:-:S05]  /*87d0*/  SHF.R.S32.HI R10, RZ, 0x7, R8 ;  /* 0x00000007ff0a7819 */ /* 0x000fca0000011408 */
[----:B------:R-:W-:-:S07]  /*87e0*/  VIADD R5, R10, 0x1 ;  /* 0x000000010a057836 */ /* 0x000fce0000000000 */
.L_x_186:
[----:B------:R-:W-:-:S03]  /*87f0*/  UMOV UR8, 0xffffffff ;  /* 0xffffffff00087882 */ /* 0x000fc60000000000 */
[----:B------:R-:W-:Y:S05]  /*8800*/  BRA.DIV UR8, `(.L_x_176) ;  /* 0x0000001208107947 */ /* 0x000fea000b800000 */
[----:B------:R-:W-:-:S13]  /*8810*/  ELECT P0, URZ, PT ;  /* 0x00000000003f782f */ /* 0x000fda0003800000 */
.L_x_200:
[----:B------:R-:W0:Y:S01]  /*8820*/  LDC R7, c[0x0][0x28c] ;  /* 0x0000a300ff077b82 */ /* 0x000e220000000800 */
[----:B------:R-:W-:Y:S01]  /*8830*/  BSSY B1, `(.L_x_177) ;  /* 0x0000037000017945 */ /* 0x000fe20003800000 */
[----:B0-----:R-:W-:-:S13]  /*8840*/  ISETP.LT.OR P0, PT, R7, 0x1, !P0 ;  /* 0x000000010700780c */ /* 0x001fda0004701670 */
[----:B------:R-:W-:Y:S05]  /*8850*/  @P0 BRA `(.L_x_178) ;  /* 0x0000000000d00947 */ /* 0x000fea0003800000 */
[----:B------:R-:W-:Y:S01]  /*8860*/  IMAD.SHL.U32 R18, R6, 0x80, RZ ;  /* 0x0000008006127824 */ /* 0x000fe200078e00ff */
[----:B------:R-:W-:Y:S01]  /*8870*/  LEA R17, R17, UR7, 0x7 ;  /* 0x0000000711117c11 */ /* 0x000fe2000f8e38ff */
[----:B------:R-:W-:Y:S02]  /*8880*/  IMAD.MOV.U32 R21, RZ, RZ, RZ ;  /* 0x000000ffff157224 */ /* 0x000fe400078e00ff */
[----:B------:R-:W-:Y:S02]  /*8890*/  IMAD.MOV.U32 R6, RZ, RZ, R5 ;  /* 0x000000ffff067224 */ /* 0x000fe400078e0005 */
[----:B------:R-:W-:Y:S02]  /*88a0*/  IMAD.MOV.U32 R7, RZ, RZ, R11 ;  /* 0x000000ffff077224 */ /* 0x000fe400078e000b */
[----:B------:R-:W-:-:S07]  /*88b0*/  IMAD.MOV.U32 R8, RZ, RZ, R15 ;  /* 0x000000ffff087224 */ /* 0x000fce00078e000f */
.L_x_181:
[----:B------:R-:W0:Y:S01]  /*88c0*/  S2R R12, SR_CgaCtaId ;  /* 0x00000000000c7919 */ /* 0x000e220000008800 */
[----:B------:R-:W-:Y:S02]  /*88d0*/  MOV R9, 0x400 ;  /* 0x0000040000097802 */ /* 0x000fe40000000f00 */
[----:B------:R-:W-:Y:S02]  /*88e0*/  LOP3.LUT P1, RZ, R0, 0x7f, RZ, 0xc0, !PT ;  /* 0x0000007f00ff7812 */ /* 0x000fe4000782c0ff */
[----:B0-----:R-:W-:Y:S02]  /*88f0*/  LEA R19, R12, R9, 0x18 ;  /* 0x000000090c137211 */ /* 0x001fe400078ec0ff */
[----:B------:R-:W-:-:S09]  /*8900*/  SHF.L.U32 R9, R7, 0x1f, RZ ;  /* 0x0000001f07097819 */ /* 0x000fd200000006ff */
[----:B------:R-:W0:Y:S01]  /*8910*/  @!P1 LDC R12, c[0x0][0x500] ;  /* 0x00014000ff0c9b82 */ /* 0x000e220000000800 */
[----:B------:R-:W-:-:S04]  /*8920*/  IMAD R20, R8, 0x8, R19 ;  /* 0x0000000808147824 */ /* 0x000fc800078e0213 */
[----:B------:R-:W1:Y:S02]  /*8930*/  SYNCS.PHASECHK.TRANS64.TRYWAIT P0, [R20+URZ+0x38], R9 ;  /* 0x00003809140075a7 */ /* 0x000e64000800017f */
[----:B-1----:R-:W-:Y:S05]  /*8940*/  @!P0 BRA `(.L_x_179) ;  /* 0x0000000c00e08947 */ /* 0x002fea0003800000 */
.L_x_201:
[----:B-1----:R-:W-:Y:S01]  /*8950*/  PRMT R9, R14, 0x9910, RZ ;  /* 0x000099100e097816 */ /* 0x002fe200000000ff */
[----:B0-----:R0:W-:Y:S03]  /*8960*/  @!P1 SYNCS.ARRIVE.TRANS64 RZ, [R20+URZ], R12 ;  /* 0x0000000c14ff99a7 */ /* 0x0011e6000800003f */
[----:B------:R-:W-:-:S13]  /*8970*/  ISETP.NE.AND P0, PT, R9, 0x2, PT ;  /* 0x000000020900780c */ /* 0x000fda0003f05270 */
[----:B0-----:R-:W-:Y:S05]  /*8980*/  @P0 BRA `(.L_x_180) ;  /* 0x0000000000040947 */ /* 0x001fea0003800000 */
[----:B------:R-:W-:Y:S01]  /*8990*/  BPT.TRAP 0x1 ;  /* 0x000000040000795c */ /* 0x000fe20000300000 */
.L_x_180:
[----:B------:R-:W-:Y:S01]  /*89a0*/  R2UR UR8, R8 ;  /* 0x00000000080872ca */ /* 0x000fe200000e0000 */
[----:B------:R-:W-:Y:S01]  /*89b0*/  VIADD R6, R6, 0xffffffff ;  /* 0xffffffff06067836 */ /* 0x000fe20000000000 */
[----:B------:R-:W-:Y:S01]  /*89c0*/  R2UR UR18, R19 ;  /* 0x00000000131272ca */ /* 0x000fe200000e0000 */
[----:B------:R-:W-:Y:S01]  /*89d0*/  UIADD3 UR14, UP0, UR24, 0xf0, URZ ;  /* 0x000000f0180e7890 */ /* 0x000fe2000ff1e03f */
[----:B------:R-:W-:Y:S01]  /*89e0*/  R2UR UR20, R18 ;  /* 0x00000000121472ca */ /* 0x000fe200000e0000 */
[----:B------:R-:W-:Y:S01]  /*89f0*/  UIADD3 UR26, UP1, UR24, 0x1f0, URZ ;  /* 0x000001f0181a7890 */ /* 0x000fe2000ff3e03f */
[----:B------:R-:W-:Y:S01]  /*8a00*/  R2UR UR9, R20 ;  /* 0x00000000140972ca */ /* 0x000fe200000e0000 */
[----:B------:R-:W-:Y:S01]  /*8a10*/  UIADD3.X UR15, URZ, UR25, URZ, UP0, !UPT ;  /* 0x000000193f0f7290 */ /* 0x000fe200087fe43f */
[----:B------:R-:W-:Y:S01]  /*8a20*/  R2UR UR10, R21 ;  /* 0x00000000150a72ca */ /* 0x000fe200000e0000 */
[----:B------:R-:W-:Y:S01]  /*8a30*/  VIADD R8, R8, 0x1 ;  /* 0x0000000108087836 */ /* 0x000fe20000000000 */
[----:B------:R-:W-:Y:S01]  /*8a40*/  R2UR UR12, R16 ;  /* 0x00000000100c72ca */ /* 0x000fe200000e0000 */
[----:B------:R-:W-:Y:S01]  /*8a50*/  UIADD3.X UR27, URZ, UR25, URZ, UP1, !UPT ;  /* 0x000000193f1b7290 */ /* 0x000fe20008ffe43f */
[----:B------:R-:W-:Y:S01]  /*8a60*/  R2UR UR21, R17 ;  /* 0x00000000111572ca */ /* 0x000fe200000e0000 */
[----:B------:R-:W-:Y:S01]  /*8a70*/  USHF.L.U32 UR8, UR8, 0xe, URZ ;  /* 0x0000000e08087899 */ /* 0x000fe2000800063f */
[----:B------:R-:W-:Y:S01]  /*8a80*/  ISETP.GT.AND P1, PT, R6, 0x1, PT ;  /* 0x000000010600780c */ /* 0x000fe20003f24270 */
[----:B------:R-:W-:Y:S01]  /*8a90*/  UMOV UR16, 0x0 ;  /* 0x0000000000107882 */ /* 0x000fe20000000000 */
[----:B------:R-:W-:Y:S01]  /*8aa0*/  UMOV UR17, 0x10000000 ;  /* 0x1000000000117882 */ /* 0x000fe20000000000 */
[----:B------:R-:W-:Y:S01]  /*8ab0*/  ULOP3.LUT UR11, UR8, 0x2000, UR4, 0xf8, !UPT ;  /* 0x00002000080b7892 */ /* 0x000fe2000f8ef804 */
[C---:B------:R-:W-:Y:S01]  /*8ac0*/  ISETP.NE.AND P0, PT, R8.reuse, 0x7, PT ;  /* 0x000000070800780c */ /* 0x040fe20003f05270 */
[----:B------:R-:W-:Y:S01]  /*8ad0*/  UIADD3 UR8, UR18, 0x180, UR8 ;  /* 0x0000018012087890 */ /* 0x000fe2000fffe008 */
[----:B------:R-:W-:Y:S01]  /*8ae0*/  VIADD R21, R21, 0x80 ;  /* 0x0000008015157836 */ /* 0x000fe20000000000 */
[----:B------:R-:W-:Y:S01]  /*8af0*/  UIADD3 UR18, UR18, 0x1c180, UR11 ;  /* 0x0001c18012127890 */ /* 0x000fe2000fffe00b */
[----:B------:R-:W-:Y:S01]  /*8b00*/  SEL R12, RZ, 0x1, P0 ;  /* 0x00000001ff0c7807 */ /* 0x000fe20000000000 */
[----:B------:R-:W-:Y:S01]  /*8b10*/  UMOV UR28, 0x30000 ;  /* 0x00030000001c7882 */ /* 0x000fe20000000000 */
[----:B------:R-:W-:Y:S01]  /*8b20*/  UMOV UR11, UR20 ;  /* 0x00000014000b7c82 */ /* 0x000fe20008000000 */
[----:B------:R-:W-:-:S02]  /*8b30*/  SEL R8, R8, RZ, P0 ;  /* 0x000000ff08087207 */ /* 0x000fc40000000000 */
[----:B------:R-:W-:Y:S01]  /*8b40*/  LOP3.LUT R7, R7, R12, RZ, 0x3c, !PT ;  /* 0x0000000c07077212 */ /* 0x000fe200078e3cff */
[----:B------:R0:W-:Y:S02]  /*8b50*/  UTMALDG.3D [UR8], [UR14], desc[UR16] ;  /* 0x000010080e0075b4 */ /* 0x0001e40008011000 */
[----:B0-----:R-:W-:Y:S01]  /*8b60*/  UMOV UR8, UR18 ;  /* 0x0000001200087c82 */ /* 0x001fe20008000000 */
[----:B------:R-:W-:Y:S02]  /*8b70*/  UMOV UR11, UR21 ;  /* 0x00000015000b7c82 */ /* 0x000fe40008000000 */
[----:B------:R0:W-:Y:S02]  /*8b80*/  UTMALDG.3D.MULTICAST [UR8], [UR26], UR28, desc[UR16] ;  /* 0x000010081a0073b4 */ /* 0x0001e4000801181c */
[----:B0-----:R-:W-:Y:S05]  /*8b90*/  @P1 BRA `(.L_x_181) ;  /* 0xfffffffc00481947 */ /* 0x001fea000383ffff */
.L_x_178:
[----:B------:R-:W-:Y:S05]  /*8ba0*/  BSYNC B1 ;  /* 0x0000000000017941 */ /* 0x000fea0003800000 */
.L_x_177:
[----:B------:R-:W-:Y:S01]  /*8bb0*/  LOP3.LUT P1, RZ, R13, 0xff, RZ, 0xc0, !PT ;  /* 0x000000ff0dff7812 */ /* 0x000fe2000782c0ff */
[C---:B------:R-:W-:Y:S01]  /*8bc0*/  IMAD.IADD R15, R10.reuse, 0x1, R15 ;  /* 0x000000010a0f7824 */ /* 0x040fe200078e020f */
[----:B------:R-:W-:Y:S01]  /*8bd0*/  ULDC.64 UR8, c[0x0][0x650] ;  /* 0x0001940000087ab9 */ /* 0x000fe20000000a00 */
[C---:B------:R-:W-:Y:S01]  /*8be0*/  ISETP.GE.U32.AND P3, PT, R10.reuse, 0x7, PT ;  /* 0x000000070a00780c */ /* 0x040fe20003f66070 */
[----:B------:R-:W-:Y:S01]  /*8bf0*/  BSSY B1, `(.L_x_182) ;  /* 0x000006b000017945 */ /* 0x000fe20003800000 */
[C---:B------:R-:W-:Y:S01]  /*8c00*/  IMAD.WIDE.U32 R6, R15.reuse, 0x24924925, RZ ;  /* 0x249249250f067825 */ /* 0x040fe200078e00ff */
[----:B------:R-:W-:Y:S02]  /*8c10*/  ISETP.GT.U32.AND P0, PT, R15, 0x6, PT ;  /* 0x000000060f00780c */ /* 0x000fe40003f04070 */
[----:B------:R-:W-:Y:S01]  /*8c20*/  PRMT R13, RZ, 0x7610, R13 ;  /* 0x00007610ff0d7816 */ /* 0x000fe2000000000d */
[----:B------:R-:W-:Y:S01]  /*8c30*/  IMAD.MOV.U32 R17, RZ, RZ, -0x1 ;  /* 0xffffffffff117424 */ /* 0x000fe200078e00ff */
[----:B------:R-:W-:Y:S01]  /*8c40*/  ISETP.LT.U32.AND P0, PT, R10, 0x7, P0 ;  /* 0x000000070a00780c */ /* 0x000fe20000701070 */
[----:B------:R-:W-:-:S02]  /*8c50*/  IMAD.MOV.U32 R16, RZ, RZ, -0x1 ;  /* 0xffffffffff107424 */ /* 0x000fc400078e00ff */
[----:B------:R-:W0:Y:S01]  /*8c60*/  @P1 S2R R9, SR_CgaCtaId ;  /* 0x0000000000091919 */ /* 0x000e220000008800 */
[----:B------:R-:W-:Y:S02]  /*8c70*/  SEL R6, RZ, 0x1, !P0 ;  /* 0x00000001ff067807 */ /* 0x000fe40004000000 */
[----:B------:R-:W-:Y:S02]  /*8c80*/  IADD3 R2, P0, R2, UR22, RZ ;  /* 0x0000001602027c10 */ /* 0x000fe4000ff1e0ff */
[----:B------:R-:W-:Y:S02]  /*8c90*/  @P1 MOV R8, 0x400 ;  /* 0x0000040000081802 */ /* 0x000fe40000000f00 */
[----:B------:R-:W-:Y:S02]  /*8ca0*/  IADD3.X R3, R3, UR13, RZ, P0, !PT ;  /* 0x0000000d03037c10 */ /* 0x000fe400087fe4ff */
[----:B------:R-:W-:Y:S02]  /*8cb0*/  ISETP.GE.U32.AND P0, PT, R2, UR8, PT ;  /* 0x0000000802007c0c */ /* 0x000fe4000bf06070 */
[----:B------:R-:W-:-:S02]  /*8cc0*/  LOP3.LUT R11, R11, R6, RZ, 0x3c, !PT ;  /* 0x000000060b0b7212 */ /* 0x000fc400078e3cff */
[----:B------:R-:W-:Y:S02]  /*8cd0*/  ISETP.GE.U32.AND.EX P0, PT, R3, UR9, PT, P0 ;  /* 0x0000000903007c0c */ /* 0x000fe4000bf06100 */
[----:B0-----:R-:W-:Y:S01]  /*8ce0*/  @P1 LEA R8, R9, R8, 0x18 ;  /* 0x0000000809081211 */ /* 0x001fe200078ec0ff */
[----:B------:R-:W-:-:S03]  /*8cf0*/  IMAD.IADD R9, R15, 0x1, -R7 ;  /* 0x000000010f097824 */ /* 0x000fc600078e0a07 */
[----:B------:R0:W-:Y:S02]  /*8d00*/  @P1 SYNCS.ARRIVE.TRANS64.A1T0 RZ, [R8+URZ+0x88], RZ ;  /* 0x000088ff08ff19a7 */ /* 0x0001e4000810003f */
[----:B------:R-:W-:Y:S02]  /*8d10*/  LEA.HI R9, R9, R7, RZ, 0x1f ;  /* 0x0000000709097211 */ /* 0x000fe400078ff8ff */
[----:B------:R-:W-:Y:S02]  /*8d20*/  PRMT R7, RZ, 0x7610, R7 ;  /* 0x00007610ff077816 */ /* 0x000fe40000000007 */
[----:B------:R-:W-:-:S04]  /*8d30*/  SHF.R.U32.HI R6, RZ, 0x2, R9 ;  /* 0x00000002ff067819 */ /* 0x000fc80000011609 */
[----:B------:R-:W-:Y:S01]  /*8d40*/  @P3 LOP3.LUT R11, R11, 0x1, R6, 0x78, !PT ;  /* 0x000000010b0b3812 */ /* 0x000fe200078e7806 */
[----:B------:R-:W-:Y:S02]  /*8d50*/  IMAD R15, R6, -0x7, R15 ;  /* 0xfffffff9060f7824 */ /* 0x000fe400078e020f */
[----:B------:R-:W-:Y:S01]  /*8d60*/  IMAD.MOV.U32 R6, RZ, RZ, -0x1 ;  /* 0xffffffffff067424 */ /* 0x000fe200078e00ff */
[----:B0-----:R-:W-:Y:S06]  /*8d70*/  @P0 BRA `(.L_x_183) ;  /* 0x0000000400480947 */ /* 0x001fec0003800000 */
[----:B------:R-:W0:Y:S01]  /*8d80*/  S2R R17, SR_CTAID.X ;  /* 0x0000000000117919 */ /* 0x000e220000002500 */
[----:B------:R-:W-:Y:S01]  /*8d90*/  ULDC.64 UR8, c[0x0][0x628] ;  /* 0x00018a0000087ab9 */ /* 0x000fe20000000a00 */
[----:B------:R-:W1:Y:S01]  /*8da0*/  LDC R18, c[0x0][0x144] ;  /* 0x00005100ff127b82 */ /* 0x000e620000000800 */
[----:B------:R-:W-:Y:S01]  /*8db0*/  ISETP.NE.U32.AND P0, PT, RZ, UR8, PT ;  /* 0x00000008ff007c0c */ /* 0x000fe2000bf05070 */
[----:B------:R-:W2:Y:S01]  /*8dc0*/  S2R R12, SR_CTAID.Y ;  /* 0x00000000000c7919 */ /* 0x000ea20000002600 */
[----:B------:R-:W-:Y:S01]  /*8dd0*/  ULDC UR10, c[0x0][0x150] ;  /* 0x00005400000a7ab9 */ /* 0x000fe20000000800 */
[----:B------:R-:W-:Y:S01]  /*8de0*/  ULDC UR11, c[0x0][0x630] ;  /* 0x00018c00000b7ab9 */ /* 0x000fe20000000800 */
[----:B------:R-:W-:Y:S01]  /*8df0*/  ISETP.NE.AND.EX P0, PT, RZ, UR9, PT, P0 ;  /* 0x00000009ff007c0c */ /* 0x000fe2000bf05300 */
[----:B------:R-:W-:Y:S01]  /*8e00*/  IMAD.MOV.U32 R6, RZ, RZ, R2 ;  /* 0x000000ffff067224 */ /* 0x000fe200078e0002 */
[----:B0-----:R-:W-:-:S05]  /*8e10*/  I2FP.F32.U32 R7, R17 ;  /* 0x0000001100077245 */ /* 0x001fca0000201000 */
[----:B------:R-:W-:Y:S01]  /*8e20*/  FMUL R20, R7, UR10 ;  /* 0x0000000a07147c20 */ /* 0x000fe20008400000 */
[----:B------:R-:W-:-:S05]  /*8e30*/  IMAD.MOV.U32 R7, RZ, RZ, R3 ;  /* 0x000000ffff077224 */ /* 0x000fca00078e0003 */
[----:B--2---:R-:W-:Y:S05]  /*8e40*/  @!P0 BRA `(.L_x_184) ;  /* 0x0000000000288947 */ /* 0x004fea0003800000 */
[----:B------:R-:W-:Y:S02]  /*8e50*/  ULDC UR10, c[0x0][0x634] ;  /* 0x00018d00000a7ab9 */ /* 0x000fe40000000800 */
[----:B------:R-:W-:-:S05]  /*8e60*/  IADD3 R7, P0, R2, UR10, RZ ;  /* 0x0000000a02077c10 */ /* 0x000fca000ff1e0ff */
[----:B------:R-:W-:-:S04]  /*8e70*/  IMAD.X R19, RZ, RZ, R3, P0 ;  /* 0x000000ffff137224 */ /* 0x000fc800000e0603 */
[----:B------:R-:W-:-:S04]  /*8e80*/  IMAD.WIDE.U32 R8, R19, UR8, RZ ;  /* 0x0000000813087c25 */ /* 0x000fc8000f8e00ff */
[----:B------:R-:W-:-:S04]  /*8e90*/  IMAD.WIDE.U32 R8, P0, R7, UR9, R8 ;  /* 0x0000000907087c25 */ /* 0x000fc8000f800008 */
[----:B------:R-:W-:-:S04]  /*8ea0*/  IMAD.WIDE.U32 R6, R7, UR8, RZ ;  /* 0x0000000807067c25 */ /* 0x000fc8000f8e00ff */
[----:B------:R-:W-:Y:S01]  /*8eb0*/  IMAD.MOV.U32 R6, RZ, RZ, R9 ;  /* 0x000000ffff067224 */ /* 0x000fe200078e0009 */
[----:B------:R-:W-:Y:S01]  /*8ec0*/  IADD3 RZ, P1, R7, R8, RZ ;  /* 0x0000000807ff7210 */ /* 0x000fe20007f3e0ff */
[----:B------:R-:W-:-:S04]  /*8ed0*/  IMAD.X R7, RZ, RZ, RZ, P0 ;  /* 0x000000ffff077224 */ /* 0x000fc800000e06ff */
[----:B------:R-:W-:-:S08]  /*8ee0*/  IMAD.WIDE.U32.X R6, R19, UR9, R6, P1 ;  /* 0x0000000913067c25 */ /* 0x000fd000088e0406 */
.L_x_184:
[--C-:B------:R-:W-:Y:S01]  /*8ef0*/  SHF.R.U64 R16, R6, UR11, R7.reuse ;  /* 0x0000000b06107c19 */ /* 0x100fe20008001207 */
[----:B------:R-:W0:Y:S01]  /*8f00*/  F2I.U32.TRUNC.NTZ R20, R20 ;  /* 0x0000001400147305 */ /* 0x000e22000020f000 */
[----:B------:R-:W-:Y:S01]  /*8f10*/  SHF.R.U32.HI R6, RZ, UR11, R7 ;  /* 0x0000000bff067c19 */ /* 0x000fe20008011607 */
[----:B------:R-:W-:Y:S01]  /*8f20*/  ULDC.64 UR8, c[0x0][0x620] ;  /* 0x0001880000087ab9 */ /* 0x000fe20000000a00 */
[----:B------:R-:W-:Y:S01]  /*8f30*/  IADD3 R9, P0, RZ, -R16, RZ ;  /* 0x80000010ff097210 */ /* 0x000fe20007f1e0ff */
[----:B------:R-:W-:Y:S01]  /*8f40*/  ULDC.64 UR10, c[0x0][0x640] ;  /* 0x00019000000a7ab9 */ /* 0x000fe20000000a00 */
[----:B------:R-:W2:Y:S03]  /*8f50*/  LDC R21, c[0x0][0x148] ;  /* 0x00005200ff157b82 */ /* 0x000ea60000000800 */
[----:B------:R-:W-:Y:S01]  /*8f60*/  IMAD.X R6, RZ, RZ, ~R6, P0 ;  /* 0x000000ffff067224 */ /* 0x000fe200000e0e06 */
[----:B------:R-:W-:-:S03]  /*8f70*/  ISETP.NE.U32.AND P0, PT, RZ, UR10, PT ;  /* 0x0000000aff007c0c */ /* 0x000fc6000bf05070 */
[----:B------:R-:W-:Y:S01]  /*8f80*/  IMAD R8, R6, UR8, RZ ;  /* 0x0000000806087c24 */ /* 0x000fe2000f8e02ff */
[----:B------:R-:W-:Y:S01]  /*8f90*/  ISETP.NE.AND.EX P0, PT, RZ, UR11, PT, P0 ;  /* 0x0000000bff007c0c */ /* 0x000fe2000bf05300 */
[----:B------:R-:W-:Y:S01]  /*8fa0*/  IMAD.WIDE.U32 R6, R9, UR8, R2 ;  /* 0x0000000809067c25 */ /* 0x000fe2000f8e0002 */
[----:B------:R-:W-:-:S03]  /*8fb0*/  ULDC UR8, c[0x0][0x618] ;  /* 0x0001860000087ab9 */ /* 0x000fc60000000800 */
[----:B------:R-:W-:Y:S01]  /*8fc0*/  IMAD R9, R9, UR9, R8 ;  /* 0x0000000909097c24 */ /* 0x000fe2000f8e0208 */
[----:B------:R-:W-:Y:S01]  /*8fd0*/  ULDC UR9, c[0x0][0x154] ;  /* 0x0000550000097ab9 */ /* 0x000fe20000000800 */
[----:B0-----:R-:W-:Y:S02]  /*8fe0*/  IMAD.MOV R8, RZ, RZ, -R20 ;  /* 0x000000ffff087224 */ /* 0x001fe400078e0a14 */
[----:B------:R-:W-:Y:S02]  /*8ff0*/  IMAD.IADD R7, R7, 0x1, R9 ;  /* 0x0000000107077824 */ /* 0x000fe400078e0209 */
[----:B-1----:R-:W-:Y:S01]  /*9000*/  IMAD R17, R18, R8, R17 ;  /* 0x0000000812117224 */ /* 0x002fe200078e0211 */
[----:B------:R-:W-:Y:S02]  /*9010*/  I2FP.F32.U32 R8, R12 ;  /* 0x0000000c00087245 */ /* 0x000fe40000201000 */
[--C-:B------:R-:W-:Y:S02]  /*9020*/  SHF.R.U64 R18, R6, UR8, R7.reuse ;  /* 0x0000000806127c19 */ /* 0x100fe40008001207 */
[----:B------:R-:W-:Y:S01]  /*9030*/  SHF.R.U32.HI R7, RZ, UR8, R7 ;  /* 0x00000008ff077c19 */ /* 0x000fe20008011607 */
[----:B------:R-:W-:Y:S01]  /*9040*/  FMUL R8, R8, UR9 ;  /* 0x0000000908087c20 */ /* 0x000fe20008400000 */
[----:B------:R-:W-:-:S02]  /*9050*/  ULDC UR8, c[0x0][0x608] ;  /* 0x0001820000087ab9 */ /* 0x000fc40000000800 */
[--C-:B------:R-:W-:Y:S01]  /*9060*/  SHF.R.U64 R20, R18, UR8, R7.reuse ;  /* 0x0000000812147c19 */ /* 0x100fe20008001207 */
[----:B------:R0:W1:Y:S01]  /*9070*/  F2I.U32.TRUNC.NTZ R22, R8 ;  /* 0x0000000800167305 */ /* 0x000062000020f000 */
[----:B------:R-:W-:Y:S01]  /*9080*/  SHF.R.U32.HI R7, RZ, UR8, R7 ;  /* 0x00000008ff077c19 */ /* 0x000fe20008011607 */
[----:B------:R-:W-:-:S03]  /*9090*/  ULDC UR8, c[0x0][0x658] ;  /* 0x0001960000087ab9 */ /* 0x000fc60000000800 */
[--C-:B------:R-:W-:Y:S02]  /*90a0*/  SHF.R.U64 R19, R20, UR8, R7.reuse ;  /* 0x0000000814137c19 */ /* 0x100fe40008001207 */
[----:B------:R-:W-:-:S03]  /*90b0*/  SHF.R.U32.HI R23, RZ, UR8, R7 ;  /* 0x00000008ff177c19 */ /* 0x000fc60008011607 */
[----:B------:R-:W-:Y:S02]  /*90c0*/  IMAD.MOV.U32 R6, RZ, RZ, R19 ;  /* 0x000000ffff067224 */ /* 0x000fe400078e0013 */
[----:B------:R-:W-:Y:S01]  /*90d0*/  IMAD.MOV.U32 R7, RZ, RZ, R23 ;  /* 0x000000ffff077224 */ /* 0x000fe200078e0017 */
[----:B0-----:R-:W-:Y:S06]  /*90e0*/  @!P0 BRA `(.L_x_185) ;  /* 0x0000000000288947 */ /* 0x001fec0003800000 */
        /* <DEDUP_REMOVED lines=10> */
.L_x_185:
[----:B------:R-:W-:Y:S01]  /*9190*/  ULDC UR8, c[0x0][0x648] ;  /* 0x0001920000087ab9 */ /* 0x000fe20000000800 */
[----:B-1----:R-:W-:Y:S01]  /*91a0*/  IMAD.MOV R22, RZ, RZ, -R22 ;  /* 0x000000ffff167224 */ /* 0x002fe200078e0a16 */
[----:B------:R-:W-:Y:S01]  /*91b0*/  SHF.R.U64 R7, R6, UR8, R7 ;  /* 0x0000000806077c19 */ /* 0x000fe20008001207 */
[----:B------:R-:W-:Y:S01]  /*91c0*/  ULDC UR8, c[0x0][0x638] ;  /* 0x00018e0000087ab9 */ /* 0x000fe20000000800 */
[----:B------:R-:W-:Y:S01]  /*91d0*/  LOP3.LUT R6, R20, UR19, RZ, 0xc0, !PT ;  /* 0x0000001314067c12 */ /* 0x000fe2000f8ec0ff */
[----:B--2---:R-:W-:Y:S01]  /*91e0*/  @P2 IMAD R17, R21, R22, R12 ;  /* 0x0000001615112224 */ /* 0x004fe200078e020c */
[----:B------:R-:W-:Y:S01]  /*91f0*/  LOP3.LUT R18, R18, UR5, RZ, 0xc0, !PT ;  /* 0x0000000512127c12 */ /* 0x000fe2000f8ec0ff */
[----:B------:R-:W-:Y:S01]  /*9200*/  IMAD.MOV R8, RZ, RZ, -R7 ;  /* 0x000000ffff087224 */ /* 0x000fe200078e0a07 */
[----:B------:R-:W-:Y:S01]  /*9210*/  ULDC UR9, c[0x0][0x610] ;  /* 0x0001840000097ab9 */ /* 0x000fe20000000800 */
[----:B------:R-:W-:Y:S02]  /*9220*/  IMAD R6, R7, UR6, R6 ;  /* 0x0000000607067c24 */ /* 0x000fe4000f8e0206 */
[----:B------:R-:W-:Y:S01]  /*9230*/  IMAD R19, R8, UR8, R19 ;  /* 0x0000000808137c24 */ /* 0x000fe2000f8e0213 */
[----:B------:R-:W-:Y:S01]  /*9240*/  ULDC UR8, c[0x0][0x600] ;  /* 0x0001800000087ab9 */ /* 0x000fe20000000800 */
[----:B------:R-:W-:-:S02]  /*9250*/  IMAD R6, R6, UR9, R17 ;  /* 0x0000000906067c24 */ /* 0x000fc4000f8e0211 */
[----:B------:R-:W-:Y:S02]  /*9260*/  IMAD R19, R19, UR8, R18 ;  /* 0x0000000813137c24 */ /* 0x000fe4000f8e0212 */
[----:B------:R-:W-:-:S03]  /*9270*/  IMAD.MOV.U32 R7, RZ, RZ, 0x1 ;  /* 0x00000001ff077424 */ /* 0x000fc600078e00ff */
[----:B------:R-:W-:Y:S02]  /*9280*/  SEL R17, R19, R6, !P2 ;  /* 0x0000000613117207 */ /* 0x000fe40005000000 */
[----:B------:R-:W-:-:S07]  /*9290*/  SEL R6, R6, R19, !P2 ;  /* 0x0000001306067207 */ /* 0x000fce0005000000 */
.L_x_183:
[----:B------:R-:W-:Y:S05]  /*92a0*/  BSYNC B1 ;  /* 0x0000000000017941 */ /* 0x000fea0003800000 */
.L_x_182:
[----:B------:R-:W-:-:S13]  /*92b0*/  LOP3.LUT P0, RZ, R7, 0xff, RZ, 0xc0, !PT ;  /* 0x000000ff07ff7812 */ /* 0x000fda000780c0ff */
[----:B------:R-:W-:Y:S05]  /*92c0*/  @P0 BRA `(.L_x_186) ;  /* 0xfffffff400480947 */ /* 0x000fea000383ffff */
[----:B------:R-:W-:Y:S05]  /*92d0*/  BSYNC B0 ;  /* 0x0000000000007941 */ /* 0x000fea0003800000 */
.L_x_175:
[----:B------:R-:W-:-:S03]  /*92e0*/  UMOV UR8, 0xffffffff ;  /* 0xffffffff00087882 */ /* 0x000fc60000000000 */
[----:B------:R-:W-:Y:S05]  /*92f0*/  BRA.DIV UR8, `(.L_x_187) ;  /* 0x0000000608887947 */ /* 0x000fea000b800000 */
[----:B------:R-:W-:-:S13]  /*9300*/  ELECT P0, URZ, PT ;  /* 0x00000000003f782f */ /* 0x000fda0003800000 */
.L_x_204:
[----:B------:R-:W-:Y:S04]  /*9310*/  BSSY B0, `(.L_x_188) ;  /* 0x0000046000007945 */ /* 0x000fe80003800000 */
[----:B------:R-:W-:Y:S05]  /*9320*/  @!P0 BRA `(.L_x_189) ;  /* 0x0000000400108947 */ /* 0x000fea0003800000 */
[----:B------:R-:W-:-:S04]  /*9330*/  LOP3.LUT R4, R4, 0x2, RZ, 0xfc, !PT ;  /* 0x0000000204047812 */ /* 0x000fc800078efcff */
[----:B------:R-:W-:-:S13]  /*9340*/  ISETP.NE.AND P0, PT, R4, 0x3, PT ;  /* 0x000000030400780c */ /* 0x000fda0003f05270 */
[----:B------:R-:W-:Y:S05]  /*9350*/  @!P0 BRA `(.L_x_190) ;  /* 0x0000000000048947 */ /* 0x000fea0003800000 */
[----:B------:R-:W-:Y:S01]  /*9360*/  BPT.TRAP 0x1 ;  /* 0x000000040000795c */ /* 0x000fe20000300000 */
.L_x_190:
[----:B------:R-:W0:Y:S01]  /*9370*/  S2R R3, SR_CgaCtaId ;  /* 0x0000000000037919 */ /* 0x000e220000008800 */
[----:B------:R-:W-:-:S04]  /*9380*/  MOV R0, 0x400 ;  /* 0x0000040000007802 */ /* 0x000fc80000000f00 */
[----:B0-----:R-:W-:Y:S02]  /*9390*/  LEA R0, R3, R0, 0x18 ;  /* 0x0000000003007211 */ /* 0x001fe400078ec0ff */
[----:B------:R-:W-:-:S03]  /*93a0*/  SHF.L.U32 R3, R11, 0x1f, RZ ;  /* 0x0000001f0b037819 */ /* 0x000fc600000006ff */
[----:B------:R-:W-:-:S04]  /*93b0*/  VIADD R0, R0, 0x38 ;  /* 0x0000003800007836 */ /* 0x000fc80000000000 */
[C---:B------:R-:W-:Y:S02]  /*93c0*/  IMAD R6, R15.reuse, 0x8, R0 ;  /* 0x000000080f067824 */ /* 0x040fe400078e0200 */
[----:B------:R-:W-:Y:S02]  /*93d0*/  VIADD R15, R15, 0x1 ;  /* 0x000000010f0f7836 */ /* 0x000fe40000000000 */
[----:B------:R-:W0:Y:S03]  /*93e0*/  SYNCS.PHASECHK.TRANS64.TRYWAIT P0, [R6+URZ], R3 ;  /* 0x00000003060075a7 */ /* 0x000e26000800017f */
[----:B------:R-:W-:-:S04]  /*93f0*/  ISETP.NE.AND P1, PT, R15, 0x7, PT ;  /* 0x000000070f00780c */ /* 0x000fc80003f25270 */
[----:B------:R-:W-:Y:S02]  /*9400*/  SEL R2, RZ, 0x1, P1 ;  /* 0x00000001ff027807 */ /* 0x000fe40000800000 */
[----:B------:R-:W-:Y:S02]  /*9410*/  SEL R15, R15, RZ, P1 ;  /* 0x000000ff0f0f7207 */ /* 0x000fe40000800000 */
[----:B------:R-:W-:-:S03]  /*9420*/  LOP3.LUT R8, R11, R2, RZ, 0x3c, !PT ;  /* 0x000000020b087212 */ /* 0x000fc600078e3cff */
[----:B------:R-:W-:Y:S01]  /*9430*/  IMAD R7, R15, 0x8, R0 ;  /* 0x000000080f077824 */ /* 0x000fe200078e0200 */
[----:B------:R-:W-:Y:S01]  /*9440*/  SHF.L.U32 R4, R8, 0x1f, RZ ;  /* 0x0000001f08047819 */ /* 0x000fe200000006ff */
[----:B0-----:R-:W-:Y:S06]  /*9450*/  @!P0 BRA `(.L_x_191) ;  /* 0x0000000400508947 */ /* 0x001fec0003800000 */
.L_x_205:
[----:B------:R-:W1:Y:S01]  /*9460*/  SYNCS.PHASECHK.TRANS64.TRYWAIT P0, [R7+URZ], R4 ;  /* 0x00000004070075a7 */ /* 0x000e62000800017f */
[----:B------:R-:W-:-:S05]  /*9470*/  VIADD R2, R15, 0x1 ;  /* 0x000000010f027836 */ /* 0x000fca0000000000 */
[----:B------:R-:W-:-:S04]  /*9480*/  ISETP.NE.AND P1, PT, R2, 0x7, PT ;  /* 0x000000070200780c */ /* 0x000fc80003f25270 */
[----:B0-----:R-:W-:Y:S02]  /*9490*/  SEL R3, RZ, 0x1, P1 ;  /* 0x00000001ff037807 */ /* 0x001fe40000800000 */
[----:B------:R-:W-:Y:S02]  /*94a0*/  SEL R9, R2, RZ, P1 ;  /* 0x000000ff02097207 */ /* 0x000fe40000800000 */
[----:B------:R-:W-:-:S03]  /*94b0*/  LOP3.LUT R8, R8, R3, RZ, 0x3c, !PT ;  /* 0x0000000308087212 */ /* 0x000fc600078e3cff */
[----:B------:R-:W-:Y:S01]  /*94c0*/  IMAD R6, R9, 0x8, R0 ;  /* 0x0000000809067824 */ /* 0x000fe200078e0200 */
[----:B------:R-:W-:Y:S01]  /*94d0*/  SHF.L.U32 R5, R8, 0x1f, RZ ;  /* 0x0000001f08057819 */ /* 0x000fe200000006ff */
[----:B-1----:R-:W-:Y:S06]  /*94e0*/  @!P0 BRA `(.L_x_192) ;  /* 0x0000000400408947 */ /* 0x002fec0003800000 */
.L_x_206:
[----:B------:R-:W1:Y:S01]  /*94f0*/  SYNCS.PHASECHK.TRANS64.TRYWAIT P0, [R6+URZ], R5 ;  /* 0x00000005060075a7 */ /* 0x000e62000800017f */
[----:B------:R-:W-:-:S05]  /*9500*/  VIADD R2, R9, 0x1 ;  /* 0x0000000109027836 */ /* 0x000fca0000000000 */
[----:B------:R-:W-:-:S04]  /*9510*/  ISETP.NE.AND P1, PT, R2, 0x7, PT ;  /* 0x000000070200780c */ /* 0x000fc80003f25270 */
[----:B------:R-:W-:Y:S02]  /*9520*/  SEL R3, RZ, 0x1, P1 ;  /* 0x00000001ff037807 */ /* 0x000fe40000800000 */
[----:B0-----:R-:W-:Y:S02]  /*9530*/  SEL R7, R2, RZ, P1 ;  /* 0x000000ff02077207 */ /* 0x001fe40000800000 */
[----:B------:R-:W-:-:S03]  /*9540*/  LOP3.LUT R8, R8, R3, RZ, 0x3c, !PT ;  /* 0x0000000308087212 */ /* 0x000fc600078e3cff */
[----:B------:R-:W-:Y:S01]  /*9550*/  IMAD R9, R7, 0x8, R0 ;  /* 0x0000000807097824 */ /* 0x000fe200078e0200 */
[----:B------:R-:W-:Y:S01]  /*9560*/  SHF.L.U32 R4, R8, 0x1f, RZ ;  /* 0x0000001f08047819 */ /* 0x000fe200000006ff */
[----:B-1----:R-:W-:Y:S06]  /*9570*/  @!P0 BRA `(.L_x_193) ;  /* 0x0000000400308947 */ /* 0x002fec0003800000 */
.L_x_207:
[----:B------:R-:W1:Y:S01]  /*9580*/  SYNCS.PHASECHK.TRANS64.TRYWAIT P0, [R9+URZ], R4 ;  /* 0x00000004090075a7 */ /* 0x000e62000800017f */
[----:B------:R-:W-:-:S05]  /*9590*/  VIADD R2, R7, 0x1 ;  /* 0x0000000107027836 */ /* 0x000fca0000000000 */
[----:B------:R-:W-:-:S04]  /*95a0*/  ISETP.NE.AND P1, PT, R2, 0x7, PT ;  /* 0x000000070200780c */ /* 0x000fc80003f25270 */
[----:B------:R-:W-:Y:S02]  /*95b0*/  SEL R3, RZ, 0x1, P1 ;  /* 0x00000001ff037807 */ /* 0x000fe40000800000 */
[----:B------:R-:W-:Y:S02]  /*95c0*/  SEL R7, R2, RZ, P1 ;  /* 0x000000ff02077207 */ /* 0x000fe40000800000 */
[----:B------:R-:W-:-:S03]  /*95d0*/  LOP3.LUT R8, R8, R3, RZ, 0x3c, !PT ;  /* 0x0000000308087212 */ /* 0x000fc600078e3cff */
[----:B------:R-:W-:Y:S01]  /*95e0*/  IMAD R10, R7, 0x8, R0 ;  /* 0x00000008070a7824 */ /* 0x000fe200078e0200 */
[----:B0-----:R-:W-:Y:S01]  /*95f0*/  SHF.L.U32 R5, R8, 0x1f, RZ ;  /* 0x0000001f08057819 */ /* 0x001fe200000006ff */
[----:B-1----:R-:W-:Y:S06]  /*9600*/  @!P0 BRA `(.L_x_194) ;  /* 0x0000000400208947 */ /* 0x002fec0003800000 */
.L_x_208:
[----:B------:R-:W1:Y:S01]  /*9610*/  SYNCS.PHASECHK.TRANS64.TRYWAIT P0, [R10+URZ], R5 ;  /* 0x000000050a0075a7 */ /* 0x000e62000800017f */
[----:B------:R-:W-:-:S05]  /*9620*/  VIADD R2, R7, 0x1 ;  /* 0x0000000107027836 */ /* 0x000fca0000000000 */
[----:B------:R-:W-:-:S04]  /*9630*/  ISETP.NE.AND P1, PT, R2, 0x7, PT ;  /* 0x000000070200780c */ /* 0x000fc80003f25270 */
[----:B------:R-:W-:Y:S02]  /*9640*/  SEL R3, RZ, 0x1, P1 ;  /* 0x00000001ff037807 */ /* 0x000fe40000800000 */
[----:B------:R-:W-:Y:S02]  /*9650*/  SEL R7, R2, RZ, P1 ;  /* 0x000000ff02077207 */ /* 0x000fe40000800000 */
[----:B0-----:R-:W-:-:S03]  /*9660*/  LOP3.LUT R9, R8, R3, RZ, 0x3c, !PT ;  /* 0x0000000308097212 */ /* 0x001fc600078e3cff */
[----:B------:R-:W-:Y:S01]  /*9670*/  IMAD R11, R7, 0x8, R0 ;  /* 0x00000008070b7824 */ /* 0x000fe200078e0200 */
[----:B------:R-:W-:Y:S01]  /*9680*/  SHF.L.U32 R6, R9, 0x1f, RZ ;  /* 0x0000001f09067819 */ /* 0x000fe200000006ff */
[----:B-1----:R-:W-:Y:S06]  /*9690*/  @!P0 BRA `(.L_x_195) ;  /* 0x0000000400108947 */ /* 0x002fec0003800000 */
.L_x_209:
[----:B------:R-:W1:Y:S01]  /*96a0*/  SYNCS.PHASECHK.TRANS64.TRYWAIT P0, [R11+URZ], R6 ;  /* 0x000000060b0075a7 */ /* 0x000e62000800017f */
[----:B------:R-:W-:-:S05]  /*96b0*/  VIADD R2, R7, 0x1 ;  /* 0x0000000107027836 */ /* 0x000fca0000000000 */
[----:B------:R-:W-:-:S04]  /*96c0*/  ISETP.NE.AND P1, PT, R2, 0x7, PT ;  /* 0x000000070200780c */ /* 0x000fc80003f25270 */
[----:B------:R-:W-:Y:S02]  /*96d0*/  SEL R4, RZ, 0x1, P1 ;  /* 0x00000001ff047807 */ /* 0x000fe40000800000 */
[----:B------:R-:W-:Y:S02]  /*96e0*/  SEL R3, R2, RZ, P1 ;  /* 0x000000ff02037207 */ /* 0x000fe40000800000 */
[----:B------:R-:W-:Y:S01]  /*96f0*/  LOP3.LUT R4, R9, R4, RZ, 0x3c, !PT ;  /* 0x0000000409047212 */ /* 0x000fe200078e3cff */
[----:B-1----:R-:W-:Y:S06]  /*9700*/  @!P0 BRA `(.L_x_196) ;  /* 0x0000000400088947 */ /* 0x002fec0003800000 */
.L_x_210:
[----:B------:R-:W-:Y:S01]  /*9710*/  IMAD R3, R3, 0x8, R0 ;  /* 0x0000000803037824 */ /* 0x000fe200078e0200 */
[----:B------:R-:W-:-:S07]  /*9720*/  SHF.L.U32 R0, R4, 0x1f, RZ ;  /* 0x0000001f04007819 */ /* 0x000fce00000006ff */
.L_x_197:
[----:B--2---:R2:W3:Y:S02]  /*9730*/  SYNCS.PHASECHK.TRANS64.TRYWAIT P0, [R3+URZ], R0 ;  /* 0x00000000030075a7 */ /* 0x0044e4000800017f */
[----:B---3--:R-:W-:Y:S05]  /*9740*/  @!P0 NANOSLEEP.SYNCS 0x989680 ;  /* 0x009896800000895d */ /* 0x008fea0003900000 */
[----:B------:R-:W3:Y:S02]  /*9750*/  @!P0 SYNCS.PHASECHK.TRANS64 P0, [R3+URZ], R0 ;  /* 0x00000000030085a7 */ /* 0x000ee4000800007f */
[----:B---3--:R-:W-:Y:S05]  /*9760*/  @!P0 BRA `(.L_x_197) ;  /* 0xfffffffc00f08947 */ /* 0x008fea000383ffff */
.L_x_189:
[----:B------:R-:W-:Y:S05]  /*9770*/  BSYNC B0 ;  /* 0x0000000000007941 */ /* 0x000fea0003800000 */
.L_x_188:
[----:B------:R-:W-:Y:S05]  /*9780*/  EXIT ;  /* 0x000000000000794d */ /* 0x000fea0003800000 */
.L_x_21:
[----:B-1----:R-:W-:-:S04]  /*9790*/  IMAD.U32 R13, RZ, RZ, UR6 ;  /* 0x00000006ff0d7e24 */ /* 0x002fc8000f8e00ff */
[----:B------:R1:W4:Y:S03]  /*97a0*/  SYNCS.PHASECHK.TRANS64.TRYWAIT P0, [R13+URZ], R12 ;  /* 0x0000000c0d0075a7 */ /* 0x000326000800017f */
[----:B----4-:R-:W-:Y:S05]  /*97b0*/  @!P0 NANOSLEEP.SYNCS 0x989680 ;  /* 0x009896800000895d */ /* 0x010fea0003900000 */
[----:B------:R-:W4:Y:S02]  /*97c0*/  @!P0 SYNCS.PHASECHK.TRANS64 P0, [R13+URZ], R12 ;  /* 0x0000000c0d0085a7 */ /* 0x000f24000800007f */
[----:B----4-:R-:W-:Y:S05]  /*97d0*/  @!P0 BRA `(.L_x_21) ;  /* 0xfffffffc00ec8947 */ /* 0x010fea000383ffff */
[----:B------:R-:W-:Y:S05]  /*97e0*/  BRA `(.L_x_20) ;  /* 0xffffff80001c7947 */ /* 0x000fea000383ffff */
.L_x_27:
[----:B-1----:R-:W-:-:S04]  /*97f0*/  IMAD.U32 R145, RZ, RZ, UR12 ;  /* 0x0000000cff917e24 */ /* 0x002fc8000f8e00ff */
[----:B------:R1:W4:Y:S03]  /*9800*/  SYNCS.PHASECHK.TRANS64.TRYWAIT P0, [R145+URZ], R140 ;  /* 0x0000008c910075a7 */ /* 0x000326000800017f */
[----:B----4-:R-:W-:Y:S05]  /*9810*/  @!P0 NANOSLEEP.SYNCS 0x989680 ;  /* 0x009896800000895d */ /* 0x010fea0003900000 */
[----:B------:R-:W4:Y:S02]  /*9820*/  @!P0 SYNCS.PHASECHK.TRANS64 P0, [R145+URZ], R140 ;  /* 0x0000008c910085a7 */ /* 0x000f24000800007f */
[----:B----4-:R-:W-:Y:S05]  /*9830*/  @!P0 BRA `(.L_x_27) ;  /* 0xfffffffc00ec8947 */ /* 0x010fea000383ffff */
[----:B------:R-:W-:Y:S05]  /*9840*/  BRA `(.L_x_26) ;  /* 0xffffff8800907947 */ /* 0x000fea000383ffff */
.L_x_176:
[----:B------:R-:W-:Y:S01]  /*9850*/  BSSY B1, `(.L_x_198) ;  /* 0x0000006000017945 */ /* 0x000fe20003800000 */
[----:B------:R-:W-:-:S07]  /*9860*/  IMAD.MOV.U32 R7, RZ, RZ, -0x1 ;  /* 0xffffffffff077424 */ /* 0x000fce00078e00ff */
[----:B------:R-:W-:Y:S05]  /*9870*/  WARPSYNC.COLLECTIVE R7, `(.L_x_199) ;  /* 0x00000000070c7348 */ /* 0x000fea0003c00000 */
[----:B------:R-:W-:Y:S02]  /*9880*/  ELECT P0, UR62, PT ;  /* 0x00000000003e782f */ /* 0x000fe40003800000 */
[----:B------:R-:W-:Y:S01]  /*9890*/  MOV R7, UR62 ;  /* 0x0000003e00077c02 */ /* 0x000fe20008000f00 */
[----:B------:R-:W-:Y:S10]  /*98a0*/  ENDCOLLECTIVE ;  /* 0x000000000000791b */ /* 0x000ff40003800000 */
.L_x_199:
[----:B------:R-:W-:Y:S05]  /*98b0*/  BSYNC B1 ;  /* 0x0000000000017941 */ /* 0x000fea0003800000 */
.L_x_198:
[----:B------:R-:W-:Y:S05]  /*98c0*/  BRA `(.L_x_200) ;  /* 0xffffffec00d47947 */ /* 0x000fea000383ffff */
.L_x_179:
[----:B-1----:R1:W2:Y:S02]  /*98d0*/  SYNCS.PHASECHK.TRANS64.TRYWAIT P0, [R20+URZ+0x38], R9 ;  /* 0x00003809140075a7 */ /* 0x0022a4000800017f */
[----:B--2---:R-:W-:Y:S05]  /*98e0*/  @!P0 NANOSLEEP.SYNCS 0x989680 ;  /* 0x009896800000895d */ /* 0x004fea0003900000 */
[----:B------:R-:W2:Y:S02]  /*98f0*/  @!P0 SYNCS.PHASECHK.TRANS64 P0, [R20+URZ+0x38], R9 ;  /* 0x00003809140085a7 */ /* 0x000ea4000800007f */
[----:B--2---:R-:W-:Y:S05]  /*9900*/  @!P0 BRA `(.L_x_179) ;  /* 0xfffffffc00f08947 */ /* 0x004fea000383ffff */
[----:B------:R-:W-:Y:S05]  /*9910*/  BRA `(.L_x_201) ;  /* 0xfffffff0000c7947 */ /* 0x000fea000383ffff */
.L_x_187:
[----:B------:R-:W-:Y:S01]  /*9920*/  BSSY B0, `(.L_x_202) ;  /* 0x0000006000007945 */ /* 0x000fe20003800000 */
[----:B------:R-:W-:-:S07]  /*9930*/  IMAD.MOV.U32 R7, RZ, RZ, -0x1 ;  /* 0xffffffffff077424 */ /* 0x000fce00078e00ff */
[----:B------:R-:W-:Y:S05]  /*9940*/  WARPSYNC.COLLECTIVE R7, `(.L_x_203) ;  /* 0x00000000070c7348 */ /* 0x000fea0003c00000 */
[----:B------:R-:W-:Y:S02]  /*9950*/  ELECT P0, UR62, PT ;  /* 0x00000000003e782f */ /* 0x000fe40003800000 */
[----:B------:R-:W-:Y:S01]  /*9960*/  MOV R7, UR62 ;  /* 0x0000003e00077c02 */ /* 0x000fe20008000f00 */
[----:B------:R-:W-:Y:S10]  /*9970*/  ENDCOLLECTIVE ;  /* 0x000000000000791b */ /* 0x000ff40003800000 */
.L_x_203:
[----:B------:R-:W-:Y:S05]  /*9980*/  BSYNC B0 ;  /* 0x0000000000007941 */ /* 0x000fea0003800000 */
.L_x_202:
[----:B------:R-:W-:Y:S05]  /*9990*/  BRA `(.L_x_204) ;  /* 0xfffffff8005c7947 */ /* 0x000fea000383ffff */
.L_x_191:
[----:B0-----:R0:W1:Y:S02]  /*99a0*/  SYNCS.PHASECHK.TRANS64.TRYWAIT P0, [R6+URZ], R3 ;  /* 0x00000003060075a7 */ /* 0x001064000800017f */
[----:B-1----:R-:W-:Y:S05]  /*99b0*/  @!P0 NANOSLEEP.SYNCS 0x989680 ;  /* 0x009896800000895d */ /* 0x002fea0003900000 */
[----:B------:R-:W1:Y:S02]  /*99c0*/  @!P0 SYNCS.PHASECHK.TRANS64 P0, [R6+URZ], R3 ;  /* 0x00000003060085a7 */ /* 0x000e64000800007f */
[----:B-1----:R-:W-:Y:S05]  /*99d0*/  @!P0 BRA `(.L_x_191) ;  /* 0xfffffffc00f08947 */ /* 0x002fea000383ffff */
[----:B------:R-:W-:Y:S05]  /*99e0*/  BRA `(.L_x_205) ;  /* 0xfffffff8009c7947 */ /* 0x000fea000383ffff */
.L_x_192:
[----:B0-----:R0:W1:Y:S02]  /*99f0*/  SYNCS.PHASECHK.TRANS64.TRYWAIT P0, [R7+URZ], R4 ;  /* 0x00000004070075a7 */ /* 0x001064000800017f */
[----:B-1----:R-:W-:Y:S05]  /*9a00*/  @!P0 NANOSLEEP.SYNCS 0x989680 ;  /* 0x009896800000895d */ /* 0x002fea0003900000 */
[----:B------:R-:W1:Y:S02]  /*9a10*/  @!P0 SYNCS.PHASECHK.TRANS64 P0, [R7+URZ], R4 ;  /* 0x00000004070085a7 */ /* 0x000e64000800007f */
[----:B-1----:R-:W-:Y:S05]  /*9a20*/  @!P0 BRA `(.L_x_192) ;  /* 0xfffffffc00f08947 */ /* 0x002fea000383ffff */
[----:B------:R-:W-:Y:S05]  /*9a30*/  BRA `(.L_x_206) ;  /* 0xfffffff800ac7947 */ /* 0x000fea000383ffff */
.L_x_193:
[----:B0-----:R0:W1:Y:S02]  /*9a40*/  SYNCS.PHASECHK.TRANS64.TRYWAIT P0, [R6+URZ], R5 ;  /* 0x00000005060075a7 */ /* 0x001064000800017f */
[----:B-1----:R-:W-:Y:S05]  /*9a50*/  @!P0 NANOSLEEP.SYNCS 0x989680 ;  /* 0x009896800000895d */ /* 0x002fea0003900000 */
[----:B------:R-:W1:Y:S02]  /*9a60*/  @!P0 SYNCS.PHASECHK.TRANS64 P0, [R6+URZ], R5 ;  /* 0x00000005060085a7 */ /* 0x000e64000800007f */
[----:B-1----:R-:W-:Y:S05]  /*9a70*/  @!P0 BRA `(.L_x_193) ;  /* 0xfffffffc00f08947 */ /* 0x002fea000383ffff */
[----:B------:R-:W-:Y:S05]  /*9a80*/  BRA `(.L_x_207) ;  /* 0xfffffff800bc7947 */ /* 0x000fea000383ffff */
.L_x_194:
[----:B0-----:R0:W1:Y:S02]  /*9a90*/  SYNCS.PHASECHK.TRANS64.TRYWAIT P0, [R9+URZ], R4 ;  /* 0x00000004090075a7 */ /* 0x001064000800017f */
[----:B-1----:R-:W-:Y:S05]  /*9aa0*/  @!P0 NANOSLEEP.SYNCS 0x989680 ;  /* 0x009896800000895d */ /* 0x002fea0003900000 */
[----:B------:R-:W1:Y:S02]  /*9ab0*/  @!P0 SYNCS.PHASECHK.TRANS64 P0, [R9+URZ], R4 ;  /* 0x00000004090085a7 */ /* 0x000e64000800007f */
[----:B-1----:R-:W-:Y:S05]  /*9ac0*/  @!P0 BRA `(.L_x_194) ;  /* 0xfffffffc00f08947 */ /* 0x002fea000383ffff */
[----:B------:R-:W-:Y:S05]  /*9ad0*/  BRA `(.L_x_208) ;  /* 0xfffffff800cc7947 */ /* 0x000fea000383ffff */
.L_x_195:
[----:B0-----:R0:W1:Y:S02]  /*9ae0*/  SYNCS.PHASECHK.TRANS64.TRYWAIT P0, [R10+URZ], R5 ;  /* 0x000000050a0075a7 */ /* 0x001064000800017f */
[----:B-1----:R-:W-:Y:S05]  /*9af0*/  @!P0 NANOSLEEP.SYNCS 0x989680 ;  /* 0x009896800000895d */ /* 0x002fea0003900000 */
[----:B------:R-:W1:Y:S02]  /*9b00*/  @!P0 SYNCS.PHASECHK.TRANS64 P0, [R10+URZ], R5 ;  /* 0x000000050a0085a7 */ /* 0x000e64000800007f */
[----:B-1----:R-:W-:Y:S05]  /*9b10*/  @!P0 BRA `(.L_x_195) ;  /* 0xfffffffc00f08947 */ /* 0x002fea000383ffff */
[----:B------:R-:W-:Y:S05]  /*9b20*/  BRA `(.L_x_209) ;  /* 0xfffffff800dc7947 */ /* 0x000fea000383ffff */
.L_x_196:
[----:B-1----:R1:W2:Y:S02]  /*9b30*/  SYNCS.PHASECHK.TRANS64.TRYWAIT P0, [R11+URZ], R6 ;  /* 0x000000060b0075a7 */ /* 0x0022a4000800017f */
[----:B--2---:R-:W-:Y:S05]  /*9b40*/  @!P0 NANOSLEEP.SYNCS 0x989680 ;  /* 0x009896800000895d */ /* 0x004fea0003900000 */
[----:B------:R-:W2:Y:S02]  /*9b50*/  @!P0 SYNCS.PHASECHK.TRANS64 P0, [R11+URZ], R6 ;  /* 0x000000060b0085a7 */ /* 0x000ea4000800007f */
[----:B--2---:R-:W-:Y:S05]  /*9b60*/  @!P0 BRA `(.L_x_196) ;  /* 0xfffffffc00f08947 */ /* 0x004fea000383ffff */
[----:B------:R-:W-:Y:S05]  /*9b70*/  BRA `(.L_x_210) ;  /* 0xfffffff800e47947 */ /* 0x000fea000383ffff */
.L_x_211:
[----:B------:R-:W-:-:S00]  /*9b80*/  BRA `(.L_x_211) ;  /* 0xfffffffc00fc7947 */ /* 0x000fc0000383ffff */
[----:B------:R-:W-:-:S00]  /*9b90*/  NOP ;  /* 0x0000000000007918 */ /* 0x000fc00000000000 */
        /* <DEDUP_REMOVED lines=14> */
.L_x_212:


//--------------------- .nv.shared._ZN7cutlass13device_kernelINS_4gemm6kernel13GemmUniversalIN4cute5tupleIJiiiiEEENS1_10collective13CollectiveMmaINS1_37MainloopSm90TmaGmmaWarpSpecializedFP8ILi7ENS5_IJNS4_1CILi2EEENSA_ILi1EEESC_EEENS1_35KernelTmaWarpSpecializedCooperativeEEENS5_IJNSA_ILi128EEESG_SG_EEENS_12float_e5m2_tENS5_IJlSC_lEEESI_SJ_NS4_8TiledMMAINS4_8MMA_AtomIJNS4_4SM904GMMA31MMA_64x128x32_F32E5M2E5M2_SS_TNILNSN_7ScaleInE1ELSP_1EEEEEENS4_6LayoutISD_NS5_IJSC_NSA_ILi0EEEST_EEEEENS5_IJNS4_10UnderscoreESW_SW_EEEEENS4_13SM90_TMA_LOADENS4_14ComposedLayoutINS4_7SwizzleILi3ELi4ELi3EEENS4_18smem_ptr_flag_bitsILi8EEENSS_INS5_IJNSA_ILi8EEESG_EEENS5_IJSG_SC_EEEEEEEvNS4_8identityENS4_23SM90_TMA_LOAD_MULTICASTES19_vS1A_EENS_8epilogue10collective6detail29Sm90TmaWarpSpecializedAdapterINS1E_15DefaultEpilogueISI_SJ_SJ_NS1D_6thread17LinearCombinationISI_Li1EffLNS1I_9ScaleType4KindE0ELNS_15FloatRoundStyleE2ESI_EENS1_15EpilogueDefaultEEEEEvvEEEEvNT_6ParamsE --------------------------
	.section	.nv.shared._ZN7cutlass13device_kernelINS_4gemm6kernel13GemmUniversalIN4cute5tupleIJiiiiEEENS1_10collective13CollectiveMmaINS1_37MainloopSm90TmaGmmaWarpSpecializedFP8ILi7ENS5_IJNS4_1CILi2EEENSA_ILi1EEESC_EEENS1_35KernelTmaWarpSpecializedCooperativeEEENS5_IJNSA_ILi128EEESG_SG_EEENS_12float_e5m2_tENS5_IJlSC_lEEESI_SJ_NS4_8TiledMMAINS4_8MMA_AtomIJNS4_4SM904GMMA31MMA_64x128x32_F32E5M2E5M2_SS_TNILNSN_7ScaleInE1ELSP_1EEEEEENS4_6LayoutISD_NS5_IJSC_NSA_ILi0EEEST_EEEEENS5_IJNS4_10UnderscoreESW_SW_EEEEENS4_13SM90_TMA_LOADENS4_14ComposedLayoutINS4_7SwizzleILi3ELi4ELi3EEENS4_18smem_ptr_flag_bitsILi8EEENSS_INS5_IJNSA_ILi8EEESG_EEENS5_IJSG_SC_EEEEEEEvNS4_8identityENS4_23SM90_TMA_LOAD_MULTICASTES19_vS1A_EENS_8epilogue10collective6detail29Sm90TmaWarpSpecializedAdapterINS1E_15DefaultEpilogueISI_SJ_SJ_NS1D_6thread17LinearCombinationISI_Li1EffLNS1I_9ScaleType4KindE0ELNS_15FloatRoundStyleE2ESI_EENS1_15EpilogueDefaultEEEEEvvEEEEvNT_6ParamsE,"aw",@nobits
	.sectionflags	@""
	.align	16
	.zero		1024


//--------------------- .nv.shared.reserved.0     --------------------------
	.section	.nv.shared.reserved.0,"aw",@nobits
	.weak		__nv_reservedSMEM_offset_0_alias
	.size		__nv_reservedSMEM_offset_0_alias, 0, 0
	.other		__nv_reservedSMEM_offset_0_alias,@"STO_CUDA_RESERVED_SHARED STV_DEFAULT"
__nv_reservedSMEM_offset_0_alias:
	.zero		0


//--------------------- .nv.global                --------------------------
	.section	.nv.global,"aw",@nobits
.nv.global:
	.type		_ZN40_INTERNAL_3d59bf75_4_k_cu_3093bffb_213674cute1_E,@object
	.size		_ZN40_INTERNAL_3d59bf75_4_k_cu_3093bffb_213674cute1_E,(_ZN40_INTERNAL_3d59bf75_4_k_cu_3093bffb_213674cuda3std3__45__cpo6cbeginE - _ZN40_INTERNAL_3d59bf75_4_k_cu_3093bffb_213674cute1_E)
_ZN40_INTERNAL_3d59bf75_4_k_cu_3093bffb_213674cute1_E:
	.zero		1
	.type		_ZN40_INTERNAL_3d59bf75_4_k_cu_3093bffb_213674cuda3std3__45__cpo6cbeginE,@object
	.size		_ZN40_INTERNAL_3d59bf75_4_k_cu_3093bffb_213674cuda3std3__45__cpo6cbeginE,(_ZN40_INTERNAL_3d59bf75_4_k_cu_3093bffb_213674cuda3std3__48in_placeE - _ZN40_INTERNAL_3d59bf75_4_k_cu_3093bffb_213674cuda3std3__45__cpo6cbeginE)
_ZN40_INTERNAL_3d59bf75_4_k_cu_3093bffb_213674cuda3std3__45__cpo6cbeginE:
	.zero		1
	.type		_ZN40_INTERNAL_3d59bf75_4_k_cu_3093bffb_213674cuda3std3__48in_placeE,@object
	.size		_ZN40_INTERNAL_3d59bf75_4_k_cu_3093bffb_213674cuda3std3__48in_placeE,(_ZN40_INTERNAL_3d59bf75_4_k_cu_3093bffb_213674cuda3std6ranges3__45__cpo9iter_moveE - _ZN40_INTERNAL_3d59bf75_4_k_cu_3093bffb_213674cuda3std3__48in_placeE)
_ZN40_INTERNAL_3d59bf75_4_k_cu_3093bffb_213674cuda3std3__48in_placeE:
	.zero		1
	.type		_ZN40_INTERNAL_3d59bf75_4_k_cu_3093bffb_213674cuda3std6ranges3__45__cpo9iter_moveE,@object
	.size		_ZN40_INTERNAL_3d59bf75_4_k_cu_3093bffb_213674cuda3std6ranges3__45__cpo9iter_moveE,(_ZN40_INTERNAL_3d59bf75_4_k_cu_3093bffb_213674cuda3std3__45__cpo5beginE - _ZN40_INTERNAL_3d59bf75_4_k_cu_3093bffb_213674cuda3std6ranges3__45__cpo9iter_moveE)
_ZN40_INTERNAL_3d59bf75_4_k_cu_3093bffb_213674cuda3std6ranges3__45__cpo9iter_moveE:
	.zero		1
	.type		_ZN40_INTERNAL_3d59bf75_4_k_cu_3093bffb_213674cuda3std3__45__cpo5beginE,@object
	.size		_ZN40_INTERNAL_3d59bf75_4_k_cu_3093bffb_213674cuda3std3__45__cpo5beginE,(_ZN40_INTERNAL_3d59bf75_4_k_cu_3093bffb_213674cuda3std3__442_GLOBAL__N__3d59bf75_4_k_cu_3093bffb_213676ignoreE - _ZN40_INTERNAL_3d59bf75_4_k_cu_3093bffb_213674cuda3std3__45__cpo5beginE)
_ZN40_INTERNAL_3d59bf75_4_k_cu_3093bffb_213674cuda3std3__45__cpo5beginE:
	.zero		1
	.type		_ZN40_INTERNAL_3d59bf75_4_k_cu_3093bffb_213674cuda3std3__442_GLOBAL__N__3d59bf75_4_k_cu_3093bffb_213676ignoreE,@object
	.size		_ZN40_INTERNAL_3d59bf75_4_k_cu_3093bffb_213674cuda3std3__442_GLOBAL__N__3d59bf75_4_k_cu_3093bffb_213676ignoreE,(_ZN40_INTERNAL_3d59bf75_4_k_cu_3093bffb_213674cute7productE - _ZN40_INTERNAL_3d59bf75_4_k_cu_3093bffb_213674cuda3std3__442_GLOBAL__N__3d59bf75_4_k_cu_3093bffb_213676ignoreE)
_ZN40_INTERNAL_3d59bf75_4_k_cu_3093bffb_213674cuda3std3__442_GLOBAL__N__3d59bf75_4_k_cu_3093bffb_213676ignoreE:
	.zero		1
	.type		_ZN40_INTERNAL_3d59bf75_4_k_cu_3093bffb_213674cute7productE,@object
	.size		_ZN40_INTERNAL_3d59bf75_4_k_cu_3093bffb_213674cute7productE,(_ZN40_INTERNAL_3d59bf75_4_k_cu_3093bffb_213674cuda3std3__45__cpo3endE - _ZN40_INTERNAL_3d59bf75_4_k_cu_3093bffb_213674cute7productE)
_ZN40_INTERNAL_3d59bf75_4_k_cu_3093bffb_213674cute7productE:
	.zero		1
	.type		_ZN40_INTERNAL_3d59bf75_4_k_cu_3093bffb_213674cuda3std3__45__cpo3endE,@object
	.size		_ZN40_INTERNAL_3d59bf75_4_k_cu_3093bffb_213674cuda3std3__45__cpo3endE,(_ZN40_INTERNAL_3d59bf75_4_k_cu_3093bffb_213674cuda3std3__419piecewise_constructE - _ZN40_INTERNAL_3d59bf75_4_k_cu_3093bffb_213674cuda3std3__45__cpo3endE)
_ZN40_INTERNAL_3d59bf75_4_k_cu_3093bffb_213674cuda3std3__45__cpo3endE:
	.zero		1
	.type		_ZN40_INTERNAL_3d59bf75_4_k_cu_3093bffb_213674cuda3std3__419piecewise_constructE,@object
	.size		_ZN40_INTERNAL_3d59bf75_4_k_cu_3093bffb_213674cuda3std3__419piecewise_constructE,(_ZN40_INTERNAL_3d59bf75_4_k_cu_3093bffb_213674cuda3std3__45__cpo4cendE - _ZN40_INTERNAL_3d59bf75_4_k_cu_3093bffb_213674cuda3std3__419piecewise_constructE)
_ZN40_INTERNAL_3d59bf75_4_k_cu_3093bffb_213674cuda3std3__419piecewise_constructE:
	.zero		1
	.type		_ZN40_INTERNAL_3d59bf75_4_k_cu_3093bffb_213674cuda3std3__45__cpo4cendE,@object
	.size		_ZN40_INTERNAL_3d59bf75_4_k_cu_3093bffb_213674cuda3std3__45__cpo4cendE,(_ZN40_INTERNAL_3d59bf75_4_k_cu_3093bffb_213674cuda3std6ranges3__45__cpo4swapE - _ZN40_INTERNAL_3d59bf75_4_k_cu_3093bffb_213674cuda3std3__45__cpo4cendE)
_ZN40_INTERNAL_3d59bf75_4_k_cu_3093bffb_213674cuda3std3__45__cpo4cendE:
	.zero		1
	.type		_ZN40_INTERNAL_3d59bf75_4_k_cu_3093bffb_213674cuda3std6ranges3__45__cpo4swapE,@object
	.size		_ZN40_INTERNAL_3d59bf75_4_k_cu_3093bffb_213674cuda3std6ranges3__45__cpo4swapE,(.L_7 - _ZN40_INTERNAL_3d59bf75_4_k_cu_3093bffb_213674cuda3std6ranges3__45__cpo4swapE)
_ZN40_INTERNAL_3d59bf75_4_k_cu_3093bffb_213674cuda3std6ranges3__45__cpo4swapE:
	.zero		1
.L_7:


//--------------------- .nv.constant0._ZN7cutlass13device_kernelINS_4gemm6kernel13GemmUniversalIN4cute5tupleIJiiiiEEENS1_10collective13CollectiveMmaINS1_37MainloopSm90TmaGmmaWarpSpecializedFP8ILi7ENS5_IJNS4_1CILi2EEENSA_ILi1EEESC_EEENS1_35KernelTmaWarpSpecializedCooperativeEEENS5_IJNSA_ILi128EEESG_SG_EEENS_12float_e5m2_tENS5_IJlSC_lEEESI_SJ_NS4_8TiledMMAINS4_8MMA_AtomIJNS4_4SM904GMMA31MMA_64x128x32_F32E5M2E5M2_SS_TNILNSN_7ScaleInE1ELSP_1EEEEEENS4_6LayoutISD_NS5_IJSC_NSA_ILi0EEEST_EEEEENS5_IJNS4_10UnderscoreESW_SW_EEEEENS4_13SM90_TMA_LOADENS4_14ComposedLayoutINS4_7SwizzleILi3ELi4ELi3EEENS4_18smem_ptr_flag_bitsILi8EEENSS_INS5_IJNSA_ILi8EEESG_EEENS5_IJSG_SC_EEEEEEEvNS4_8identityENS4_23SM90_TMA_LOAD_MULTICASTES19_vS1A_EENS_8epilogue10collective6detail29Sm90TmaWarpSpecializedAdapterINS1E_15DefaultEpilogueISI_SJ_SJ_NS1D_6thread17LinearCombinationISI_Li1EffLNS1I_9ScaleType4KindE0ELNS_15FloatRoundStyleE2ESI_EENS1_15EpilogueDefaultEEEEEvvEEEEvNT_6ParamsE --------------------------
	.section	.nv.constant0._ZN7cutlass13device_kernelINS_4gemm6kernel13GemmUniversalIN4cute5tupleIJiiiiEEENS1_10collective13CollectiveMmaINS1_37MainloopSm90TmaGmmaWarpSpecializedFP8ILi7ENS5_IJNS4_1CILi2EEENSA_ILi1EEESC_EEENS1_35KernelTmaWarpSpecializedCooperativeEEENS5_IJNSA_ILi128EEESG_SG_EEENS_12float_e5m2_tENS5_IJlSC_lEEESI_SJ_NS4_8TiledMMAINS4_8MMA_AtomIJNS4_4SM904GMMA31MMA_64x128x32_F32E5M2E5M2_SS_TNILNSN_7ScaleInE1ELSP_1EEEEEENS4_6LayoutISD_NS5_IJSC_NSA_ILi0EEEST_EEEEENS5_IJNS4_10UnderscoreESW_SW_EEEEENS4_13SM90_TMA_LOADENS4_14ComposedLayoutINS4_7SwizzleILi3ELi4ELi3EEENS4_18smem_ptr_flag_bitsILi8EEENSS_INS5_IJNSA_ILi8EEESG_EEENS5_IJSG_SC_EEEEEEEvNS4_8identityENS4_23SM90_TMA_LOAD_MULTICASTES19_vS1A_EENS_8epilogue10collective6detail29Sm90TmaWarpSpecializedAdapterINS1E_15DefaultEpilogueISI_SJ_SJ_NS1D_6thread17LinearCombinationISI_Li1EffLNS1I_9ScaleType4KindE0ELNS_15FloatRoundStyleE2ESI_EENS1_15EpilogueDefaultEEEEEvvEEEEvNT_6ParamsE,"a",@progbits
	.sectionflags	@""
	.align	4
.nv.constant0._ZN7cutlass13device_kernelINS_4gemm6kernel13GemmUniversalIN4cute5tupleIJiiiiEEENS1_10collective13CollectiveMmaINS1_37MainloopSm90TmaGmmaWarpSpecializedFP8ILi7ENS5_IJNS4_1CILi2EEENSA_ILi1EEESC_EEENS1_35KernelTmaWarpSpecializedCooperativeEEENS5_IJNSA_ILi128EEESG_SG_EEENS_12float_e5m2_tENS5_IJlSC_lEEESI_SJ_NS4_8TiledMMAINS4_8MMA_AtomIJNS4_4SM904GMMA31MMA_64x128x32_F32E5M2E5M2_SS_TNILNSN_7ScaleInE1ELSP_1EEEEEENS4_6LayoutISD_NS5_IJSC_NSA_ILi0EEEST_EEEEENS5_IJNS4_10UnderscoreESW_SW_EEEEENS4_13SM90_TMA_LOADENS4_14ComposedLayoutINS4_7SwizzleILi3ELi4ELi3EEENS4_18smem_ptr_flag_bitsILi8EEENSS_INS5_IJNSA_ILi8EEESG_EEENS5_IJSG_SC_EEEEEEEvNS4_8identityENS4_23SM90_TMA_LOAD_MULTICASTES19_vS1A_EENS_8epilogue10collective6detail29Sm90TmaWarpSpecializedAdapterINS1E_15DefaultEpilogueISI_SJ_SJ_NS1D_6thread17LinearCombinationISI_Li1EffLNS1I_9ScaleType4KindE0ELNS_15FloatRoundStyleE2ESI_EENS1_15EpilogueDefaultEEEEEvvEEEEvNT_6ParamsE:
	.zero		1664


//--------------------- SYMBOLS --------------------------

	.type		.nv.reservedSmem.offset0,@object
	.size		.nv.reservedSmem.offset0,0x4
